//
// Generated by NVIDIA NVVM Compiler
//
// Compiler Build ID: CL-36424714
// Cuda compilation tools, release 13.0, V13.0.88
// Based on NVVM 20.0.0
//

.version 9.0
.target sm_100
.address_size 64

	// .globl	_Z14assignClustersPKfS0_PiS1_iii
// _ZZ13updateMedoidsPKfPKiPfiiiE8bestDist has been demoted
// _ZZ13updateMedoidsPKfPKiPfiiiE9bestPoint has been demoted

.visible .entry _Z14assignClustersPKfS0_PiS1_iii(
	.param .u64 .ptr .align 1 _Z14assignClustersPKfS0_PiS1_iii_param_0,
	.param .u64 .ptr .align 1 _Z14assignClustersPKfS0_PiS1_iii_param_1,
	.param .u64 .ptr .align 1 _Z14assignClustersPKfS0_PiS1_iii_param_2,
	.param .u64 .ptr .align 1 _Z14assignClustersPKfS0_PiS1_iii_param_3,
	.param .u32 _Z14assignClustersPKfS0_PiS1_iii_param_4,
	.param .u32 _Z14assignClustersPKfS0_PiS1_iii_param_5,
	.param .u32 _Z14assignClustersPKfS0_PiS1_iii_param_6
)
{
	.reg .pred 	%p<20>;
	.reg .b32 	%r<79>;
	.reg .b32 	%f<96>;
	.reg .b64 	%rd<41>;

	ld.param.u64 	%rd9, [_Z14assignClustersPKfS0_PiS1_iii_param_0];
	ld.param.u64 	%rd10, [_Z14assignClustersPKfS0_PiS1_iii_param_1];
	ld.param.u64 	%rd7, [_Z14assignClustersPKfS0_PiS1_iii_param_2];
	ld.param.u64 	%rd8, [_Z14assignClustersPKfS0_PiS1_iii_param_3];
	ld.param.u32 	%r40, [_Z14assignClustersPKfS0_PiS1_iii_param_4];
	ld.param.u32 	%r38, [_Z14assignClustersPKfS0_PiS1_iii_param_5];
	ld.param.u32 	%r39, [_Z14assignClustersPKfS0_PiS1_iii_param_6];
	cvta.to.global.u64 	%rd1, %rd10;
	cvta.to.global.u64 	%rd2, %rd9;
	mov.u32 	%r41, %ctaid.x;
	mov.u32 	%r42, %ntid.x;
	mov.u32 	%r43, %tid.x;
	mad.lo.s32 	%r1, %r41, %r42, %r43;
	setp.ge.s32 	%p1, %r1, %r40;
	@%p1 bra 	$L__BB0_24;
	setp.lt.s32 	%p2, %r38, 1;
	mov.b32 	%r78, -1;
	@%p2 bra 	$L__BB0_22;
	setp.lt.s32 	%p3, %r39, 1;
	mul.lo.s32 	%r2, %r39, %r1;
	@%p3 bra 	$L__BB0_16;
	and.b32  	%r3, %r39, 7;
	and.b32  	%r4, %r39, 3;
	and.b32  	%r5, %r39, 2147483640;
	and.b32  	%r6, %r39, 1;
	neg.s32 	%r7, %r5;
	mov.f32 	%f84, 0f7F7FFFFF;
	mov.b32 	%r78, -1;
	mov.b32 	%r63, 0;
$L__BB0_4:
	setp.lt.u32 	%p10, %r39, 8;
	mul.lo.s32 	%r10, %r63, %r39;
	mov.f32 	%f92, 0f00000000;
	mov.b32 	%r68, 0;
	@%p10 bra 	$L__BB0_7;
	mul.wide.u32 	%rd11, %r10, 4;
	add.s64 	%rd12, %rd1, %rd11;
	add.s64 	%rd40, %rd12, 16;
	mov.f32 	%f92, 0f00000000;
	mov.u32 	%r65, %r2;
	mov.u32 	%r66, %r7;
$L__BB0_6:
	.pragma "nounroll";
	mul.wide.s32 	%rd13, %r65, 4;
	add.s64 	%rd14, %rd2, %rd13;
	ld.global.f32 	%f26, [%rd14];
	ld.global.f32 	%f27, [%rd40+-16];
	sub.f32 	%f28, %f26, %f27;
	fma.rn.f32 	%f29, %f28, %f28, %f92;
	ld.global.f32 	%f30, [%rd14+4];
	ld.global.f32 	%f31, [%rd40+-12];
	sub.f32 	%f32, %f30, %f31;
	fma.rn.f32 	%f33, %f32, %f32, %f29;
	ld.global.f32 	%f34, [%rd14+8];
	ld.global.f32 	%f35, [%rd40+-8];
	sub.f32 	%f36, %f34, %f35;
	fma.rn.f32 	%f37, %f36, %f36, %f33;
	ld.global.f32 	%f38, [%rd14+12];
	ld.global.f32 	%f39, [%rd40+-4];
	sub.f32 	%f40, %f38, %f39;
	fma.rn.f32 	%f41, %f40, %f40, %f37;
	ld.global.f32 	%f42, [%rd14+16];
	ld.global.f32 	%f43, [%rd40];
	sub.f32 	%f44, %f42, %f43;
	fma.rn.f32 	%f45, %f44, %f44, %f41;
	ld.global.f32 	%f46, [%rd14+20];
	ld.global.f32 	%f47, [%rd40+4];
	sub.f32 	%f48, %f46, %f47;
	fma.rn.f32 	%f49, %f48, %f48, %f45;
	ld.global.f32 	%f50, [%rd14+24];
	ld.global.f32 	%f51, [%rd40+8];
	sub.f32 	%f52, %f50, %f51;
	fma.rn.f32 	%f53, %f52, %f52, %f49;
	ld.global.f32 	%f54, [%rd14+28];
	ld.global.f32 	%f55, [%rd40+12];
	sub.f32 	%f56, %f54, %f55;
	fma.rn.f32 	%f92, %f56, %f56, %f53;
	add.s32 	%r66, %r66, 8;
	add.s32 	%r65, %r65, 8;
	add.s64 	%rd40, %rd40, 32;
	setp.ne.s32 	%p11, %r66, 0;
	mov.u32 	%r68, %r5;
	@%p11 bra 	$L__BB0_6;
$L__BB0_7:
	setp.eq.s32 	%p12, %r3, 0;
	@%p12 bra 	$L__BB0_15;
	add.s32 	%r54, %r3, -1;
	setp.lt.u32 	%p13, %r54, 3;
	@%p13 bra 	$L__BB0_10;
	add.s32 	%r55, %r68, %r2;
	mul.wide.s32 	%rd15, %r55, 4;
	add.s64 	%rd16, %rd2, %rd15;
	ld.global.f32 	%f58, [%rd16];
	add.s32 	%r56, %r68, %r10;
	mul.wide.u32 	%rd17, %r56, 4;
	add.s64 	%rd18, %rd1, %rd17;
	ld.global.f32 	%f59, [%rd18];
	sub.f32 	%f60, %f58, %f59;
	fma.rn.f32 	%f61, %f60, %f60, %f92;
	ld.global.f32 	%f62, [%rd16+4];
	cvt.u64.u32 	%rd19, %r10;
	cvt.u64.u32 	%rd20, %r68;
	add.s64 	%rd21, %rd20, %rd19;
	shl.b64 	%rd22, %rd21, 2;
	add.s64 	%rd23, %rd1, %rd22;
	ld.global.f32 	%f63, [%rd23+4];
	sub.f32 	%f64, %f62, %f63;
	fma.rn.f32 	%f65, %f64, %f64, %f61;
	ld.global.f32 	%f66, [%rd16+8];
	ld.global.f32 	%f67, [%rd23+8];
	sub.f32 	%f68, %f66, %f67;
	fma.rn.f32 	%f69, %f68, %f68, %f65;
	ld.global.f32 	%f70, [%rd16+12];
	ld.global.f32 	%f71, [%rd23+12];
	sub.f32 	%f72, %f70, %f71;
	fma.rn.f32 	%f92, %f72, %f72, %f69;
	add.s32 	%r68, %r68, 4;
$L__BB0_10:
	setp.eq.s32 	%p14, %r4, 0;
	@%p14 bra 	$L__BB0_15;
	setp.eq.s32 	%p15, %r4, 1;
	@%p15 bra 	$L__BB0_13;
	add.s32 	%r57, %r68, %r2;
	mul.wide.s32 	%rd24, %r57, 4;
	add.s64 	%rd25, %rd2, %rd24;
	ld.global.f32 	%f74, [%rd25];
	add.s32 	%r58, %r68, %r10;
	mul.wide.u32 	%rd26, %r58, 4;
	add.s64 	%rd27, %rd1, %rd26;
	ld.global.f32 	%f75, [%rd27];
	sub.f32 	%f76, %f74, %f75;
	fma.rn.f32 	%f77, %f76, %f76, %f92;
	ld.global.f32 	%f78, [%rd25+4];
	cvt.u64.u32 	%rd28, %r10;
	cvt.u64.u32 	%rd29, %r68;
	add.s64 	%rd30, %rd29, %rd28;
	shl.b64 	%rd31, %rd30, 2;
	add.s64 	%rd32, %rd1, %rd31;
	ld.global.f32 	%f79, [%rd32+4];
	sub.f32 	%f80, %f78, %f79;
	fma.rn.f32 	%f92, %f80, %f80, %f77;
	add.s32 	%r68, %r68, 2;
$L__BB0_13:
	setp.eq.s32 	%p16, %r6, 0;
	@%p16 bra 	$L__BB0_15;
	add.s32 	%r59, %r68, %r2;
	mul.wide.s32 	%rd33, %r59, 4;
	add.s64 	%rd34, %rd2, %rd33;
	ld.global.f32 	%f81, [%rd34];
	add.s32 	%r60, %r68, %r10;
	mul.wide.u32 	%rd35, %r60, 4;
	add.s64 	%rd36, %rd1, %rd35;
	ld.global.f32 	%f82, [%rd36];
	sub.f32 	%f83, %f81, %f82;
	fma.rn.f32 	%f92, %f83, %f83, %f92;
$L__BB0_15:
	setp.lt.f32 	%p17, %f92, %f84;
	selp.f32 	%f84, %f92, %f84, %p17;
	selp.b32 	%r78, %r63, %r78, %p17;
	add.s32 	%r63, %r63, 1;
	setp.eq.s32 	%p18, %r63, %r38;
	@%p18 bra 	$L__BB0_22;
	bra.uni 	$L__BB0_4;
$L__BB0_16:
	and.b32  	%r22, %r38, 3;
	setp.lt.u32 	%p4, %r38, 4;
	mov.f32 	%f94, 0f7F7FFFFF;
	mov.b32 	%r78, -1;
	mov.b32 	%r75, 0;
	@%p4 bra 	$L__BB0_19;
	and.b32  	%r75, %r38, 2147483644;
	mov.f32 	%f94, 0f7F7FFFFF;
	mov.b32 	%r78, -1;
	mov.b32 	%r70, 0;
$L__BB0_18:
	setp.gt.f32 	%p5, %f94, 0f00000000;
	selp.f32 	%f94, 0f00000000, %f94, %p5;
	selp.b32 	%r78, %r70, %r78, %p5;
	add.s32 	%r70, %r70, 4;
	setp.ne.s32 	%p6, %r70, %r75;
	@%p6 bra 	$L__BB0_18;
$L__BB0_19:
	setp.eq.s32 	%p7, %r22, 0;
	@%p7 bra 	$L__BB0_22;
	mov.b32 	%r77, 0;
$L__BB0_21:
	.pragma "nounroll";
	setp.gt.f32 	%p8, %f94, 0f00000000;
	selp.f32 	%f94, 0f00000000, %f94, %p8;
	selp.b32 	%r78, %r75, %r78, %p8;
	add.s32 	%r75, %r75, 1;
	add.s32 	%r77, %r77, 1;
	setp.ne.s32 	%p9, %r77, %r22;
	@%p9 bra 	$L__BB0_21;
$L__BB0_22:
	cvta.to.global.u64 	%rd37, %rd7;
	mul.wide.s32 	%rd38, %r1, 4;
	add.s64 	%rd6, %rd37, %rd38;
	ld.global.u32 	%r61, [%rd6];
	setp.eq.s32 	%p19, %r61, %r78;
	@%p19 bra 	$L__BB0_24;
	st.global.u32 	[%rd6], %r78;
	cvta.to.global.u64 	%rd39, %rd8;
	mov.b32 	%r62, 1;
	st.global.u32 	[%rd39], %r62;
$L__BB0_24:
	ret;

}
	// .globl	_Z13updateMedoidsPKfPKiPfiii
.visible .entry _Z13updateMedoidsPKfPKiPfiii(
	.param .u64 .ptr .align 1 _Z13updateMedoidsPKfPKiPfiii_param_0,
	.param .u64 .ptr .align 1 _Z13updateMedoidsPKfPKiPfiii_param_1,
	.param .u64 .ptr .align 1 _Z13updateMedoidsPKfPKiPfiii_param_2,
	.param .u32 _Z13updateMedoidsPKfPKiPfiii_param_3,
	.param .u32 _Z13updateMedoidsPKfPKiPfiii_param_4,
	.param .u32 _Z13updateMedoidsPKfPKiPfiii_param_5
)
{
	.reg .pred 	%p<36>;
	.reg .b32 	%r<96>;
	.reg .b32 	%f<120>;
	.reg .b64 	%rd<80>;
	// demoted variable
	.shared .align 4 .f32 _ZZ13updateMedoidsPKfPKiPfiiiE8bestDist;
	// demoted variable
	.shared .align 4 .u32 _ZZ13updateMedoidsPKfPKiPfiiiE9bestPoint;
	ld.param.u64 	%rd17, [_Z13updateMedoidsPKfPKiPfiii_param_0];
	ld.param.u64 	%rd18, [_Z13updateMedoidsPKfPKiPfiii_param_1];
	ld.param.u64 	%rd19, [_Z13updateMedoidsPKfPKiPfiii_param_2];
	ld.param.u32 	%r49, [_Z13updateMedoidsPKfPKiPfiii_param_3];
	ld.param.u32 	%r51, [_Z13updateMedoidsPKfPKiPfiii_param_4];
	ld.param.u32 	%r50, [_Z13updateMedoidsPKfPKiPfiii_param_5];
	cvta.to.global.u64 	%rd1, %rd18;
	cvta.to.global.u64 	%rd2, %rd19;
	cvta.to.global.u64 	%rd3, %rd17;
	mov.u32 	%r1, %ctaid.x;
	setp.ge.s32 	%p1, %r1, %r51;
	@%p1 bra 	$L__BB1_46;
	mov.u32 	%r2, %tid.x;
	setp.ne.s32 	%p2, %r2, 0;
	@%p2 bra 	$L__BB1_3;
	mov.b32 	%r52, 2139095039;
	st.shared.u32 	[_ZZ13updateMedoidsPKfPKiPfiiiE8bestDist], %r52;
	mov.b32 	%r53, -1;
	st.shared.u32 	[_ZZ13updateMedoidsPKfPKiPfiiiE9bestPoint], %r53;
$L__BB1_3:
	bar.sync 	0;
	setp.ge.s32 	%p3, %r2, %r49;
	@%p3 bra 	$L__BB1_33;
	setp.lt.s32 	%p4, %r50, 1;
	mov.u32 	%r3, %ntid.x;
	@%p4 bra 	$L__BB1_25;
	and.b32  	%r4, %r50, 7;
	and.b32  	%r5, %r50, 2147483640;
	neg.s32 	%r6, %r5;
	add.s64 	%rd4, %rd3, 16;
	mov.u32 	%r81, %r2;
$L__BB1_6:
	mul.wide.s32 	%rd22, %r81, 4;
	add.s64 	%rd23, %rd1, %rd22;
	ld.global.u32 	%r58, [%rd23];
	setp.ne.s32 	%p10, %r58, %r1;
	@%p10 bra 	$L__BB1_24;
	mul.lo.s32 	%r8, %r81, %r50;
	mov.f32 	%f119, 0f00000000;
	mov.b32 	%r82, 0;
$L__BB1_8:
	mul.wide.u32 	%rd24, %r82, 4;
	add.s64 	%rd25, %rd1, %rd24;
	ld.global.u32 	%r60, [%rd25];
	setp.ne.s32 	%p11, %r60, %r1;
	@%p11 bra 	$L__BB1_21;
	setp.lt.u32 	%p12, %r50, 8;
	mul.lo.s32 	%r11, %r82, %r50;
	mov.f32 	%f118, 0f00000000;
	mov.b32 	%r86, 0;
	@%p12 bra 	$L__BB1_12;
	mul.wide.u32 	%rd26, %r11, 4;
	add.s64 	%rd76, %rd4, %rd26;
	mov.f32 	%f118, 0f00000000;
	mov.u32 	%r83, %r8;
	mov.u32 	%r84, %r6;
$L__BB1_11:
	.pragma "nounroll";
	mul.wide.s32 	%rd27, %r83, 4;
	add.s64 	%rd28, %rd4, %rd27;
	ld.global.f32 	%f21, [%rd28+-16];
	ld.global.f32 	%f22, [%rd76+-16];
	sub.f32 	%f23, %f21, %f22;
	fma.rn.f32 	%f24, %f23, %f23, %f118;
	ld.global.f32 	%f25, [%rd28+-12];
	ld.global.f32 	%f26, [%rd76+-12];
	sub.f32 	%f27, %f25, %f26;
	fma.rn.f32 	%f28, %f27, %f27, %f24;
	ld.global.f32 	%f29, [%rd28+-8];
	ld.global.f32 	%f30, [%rd76+-8];
	sub.f32 	%f31, %f29, %f30;
	fma.rn.f32 	%f32, %f31, %f31, %f28;
	ld.global.f32 	%f33, [%rd28+-4];
	ld.global.f32 	%f34, [%rd76+-4];
	sub.f32 	%f35, %f33, %f34;
	fma.rn.f32 	%f36, %f35, %f35, %f32;
	ld.global.f32 	%f37, [%rd28];
	ld.global.f32 	%f38, [%rd76];
	sub.f32 	%f39, %f37, %f38;
	fma.rn.f32 	%f40, %f39, %f39, %f36;
	ld.global.f32 	%f41, [%rd28+4];
	ld.global.f32 	%f42, [%rd76+4];
	sub.f32 	%f43, %f41, %f42;
	fma.rn.f32 	%f44, %f43, %f43, %f40;
	ld.global.f32 	%f45, [%rd28+8];
	ld.global.f32 	%f46, [%rd76+8];
	sub.f32 	%f47, %f45, %f46;
	fma.rn.f32 	%f48, %f47, %f47, %f44;
	ld.global.f32 	%f49, [%rd28+12];
	ld.global.f32 	%f50, [%rd76+12];
	sub.f32 	%f51, %f49, %f50;
	fma.rn.f32 	%f118, %f51, %f51, %f48;
	add.s32 	%r84, %r84, 8;
	add.s32 	%r83, %r83, 8;
	add.s64 	%rd76, %rd76, 32;
	setp.ne.s32 	%p13, %r84, 0;
	mov.u32 	%r86, %r5;
	@%p13 bra 	$L__BB1_11;
$L__BB1_12:
	setp.eq.s32 	%p14, %r4, 0;
	@%p14 bra 	$L__BB1_20;
	add.s32 	%r62, %r4, -1;
	setp.lt.u32 	%p15, %r62, 3;
	@%p15 bra 	$L__BB1_15;
	add.s32 	%r63, %r86, %r8;
	mul.wide.s32 	%rd29, %r63, 4;
	add.s64 	%rd30, %rd3, %rd29;
	ld.global.f32 	%f53, [%rd30];
	add.s32 	%r64, %r86, %r11;
	mul.wide.u32 	%rd31, %r64, 4;
	add.s64 	%rd32, %rd3, %rd31;
	ld.global.f32 	%f54, [%rd32];
	sub.f32 	%f55, %f53, %f54;
	fma.rn.f32 	%f56, %f55, %f55, %f118;
	ld.global.f32 	%f57, [%rd30+4];
	cvt.u64.u32 	%rd33, %r11;
	cvt.u64.u32 	%rd34, %r86;
	add.s64 	%rd35, %rd34, %rd33;
	shl.b64 	%rd36, %rd35, 2;
	add.s64 	%rd37, %rd3, %rd36;
	ld.global.f32 	%f58, [%rd37+4];
	sub.f32 	%f59, %f57, %f58;
	fma.rn.f32 	%f60, %f59, %f59, %f56;
	ld.global.f32 	%f61, [%rd30+8];
	ld.global.f32 	%f62, [%rd37+8];
	sub.f32 	%f63, %f61, %f62;
	fma.rn.f32 	%f64, %f63, %f63, %f60;
	ld.global.f32 	%f65, [%rd30+12];
	ld.global.f32 	%f66, [%rd37+12];
	sub.f32 	%f67, %f65, %f66;
	fma.rn.f32 	%f118, %f67, %f67, %f64;
	add.s32 	%r86, %r86, 4;
$L__BB1_15:
	and.b32  	%r65, %r50, 3;
	setp.eq.s32 	%p16, %r65, 0;
	@%p16 bra 	$L__BB1_20;
	setp.eq.s32 	%p17, %r65, 1;
	@%p17 bra 	$L__BB1_18;
	add.s32 	%r66, %r86, %r8;
	mul.wide.s32 	%rd38, %r66, 4;
	add.s64 	%rd39, %rd3, %rd38;
	ld.global.f32 	%f69, [%rd39];
	add.s32 	%r67, %r86, %r11;
	mul.wide.u32 	%rd40, %r67, 4;
	add.s64 	%rd41, %rd3, %rd40;
	ld.global.f32 	%f70, [%rd41];
	sub.f32 	%f71, %f69, %f70;
	fma.rn.f32 	%f72, %f71, %f71, %f118;
	ld.global.f32 	%f73, [%rd39+4];
	cvt.u64.u32 	%rd42, %r11;
	cvt.u64.u32 	%rd43, %r86;
	add.s64 	%rd44, %rd43, %rd42;
	shl.b64 	%rd45, %rd44, 2;
	add.s64 	%rd46, %rd3, %rd45;
	ld.global.f32 	%f74, [%rd46+4];
	sub.f32 	%f75, %f73, %f74;
	fma.rn.f32 	%f118, %f75, %f75, %f72;
	add.s32 	%r86, %r86, 2;
$L__BB1_18:
	and.b32  	%r68, %r50, 1;
	setp.eq.b32 	%p18, %r68, 1;
	not.pred 	%p19, %p18;
	@%p19 bra 	$L__BB1_20;
	add.s32 	%r69, %r86, %r8;
	mul.wide.s32 	%rd47, %r69, 4;
	add.s64 	%rd48, %rd3, %rd47;
	ld.global.f32 	%f76, [%rd48];
	add.s32 	%r70, %r86, %r11;
	mul.wide.u32 	%rd49, %r70, 4;
	add.s64 	%rd50, %rd3, %rd49;
	ld.global.f32 	%f77, [%rd50];
	sub.f32 	%f78, %f76, %f77;
	fma.rn.f32 	%f118, %f78, %f78, %f118;
$L__BB1_20:
	sqrt.rn.f32 	%f79, %f118;
	add.f32 	%f119, %f119, %f79;
$L__BB1_21:
	add.s32 	%r82, %r82, 1;
	setp.ne.s32 	%p20, %r82, %r49;
	@%p20 bra 	$L__BB1_8;
	mov.b32 	%r71, %f119;
	atom.shared.min.s32 	%r72, [_ZZ13updateMedoidsPKfPKiPfiiiE8bestDist], %r71;
	ld.shared.f32 	%f80, [_ZZ13updateMedoidsPKfPKiPfiiiE8bestDist];
	cvt.rzi.s32.f32 	%r73, %f80;
	setp.eq.s32 	%p21, %r73, %r71;
	@%p21 bra 	$L__BB1_23;
	bra.uni 	$L__BB1_24;
$L__BB1_23:
	st.shared.u32 	[_ZZ13updateMedoidsPKfPKiPfiiiE9bestPoint], %r81;
$L__BB1_24:
	add.s32 	%r81, %r81, %r3;
	setp.lt.s32 	%p22, %r81, %r49;
	@%p22 bra 	$L__BB1_6;
	bra.uni 	$L__BB1_33;
$L__BB1_25:
	add.s32 	%r22, %r49, -1;
	and.b32  	%r23, %r49, -4;
	mov.u32 	%r88, %r2;
$L__BB1_26:
	mul.wide.s32 	%rd20, %r88, 4;
	add.s64 	%rd21, %rd1, %rd20;
	ld.global.u32 	%r54, [%rd21];
	setp.ne.s32 	%p5, %r54, %r1;
	@%p5 bra 	$L__BB1_32;
	setp.lt.u32 	%p6, %r22, 3;
	@%p6 bra 	$L__BB1_30;
	mov.b32 	%r89, 0;
$L__BB1_29:
	add.s32 	%r89, %r89, 4;
	setp.ne.s32 	%p7, %r89, %r23;
	@%p7 bra 	$L__BB1_29;
$L__BB1_30:
	atom.shared.min.s32 	%r56, [_ZZ13updateMedoidsPKfPKiPfiiiE8bestDist], 0;
	ld.shared.f32 	%f16, [_ZZ13updateMedoidsPKfPKiPfiiiE8bestDist];
	cvt.rzi.s32.f32 	%r57, %f16;
	setp.ne.s32 	%p8, %r57, 0;
	@%p8 bra 	$L__BB1_32;
	st.shared.u32 	[_ZZ13updateMedoidsPKfPKiPfiiiE9bestPoint], %r88;
$L__BB1_32:
	add.s32 	%r88, %r88, %r3;
	setp.lt.s32 	%p9, %r88, %r49;
	@%p9 bra 	$L__BB1_26;
$L__BB1_33:
	setp.ne.s32 	%p23, %r2, 0;
	bar.sync 	0;
	ld.shared.u32 	%r74, [_ZZ13updateMedoidsPKfPKiPfiiiE9bestPoint];
	setp.lt.s32 	%p24, %r74, 0;
	setp.lt.s32 	%p25, %r50, 1;
	or.pred  	%p26, %p24, %p25;
	or.pred  	%p27, %p26, %p23;
	@%p27 bra 	$L__BB1_46;
	mul.lo.s32 	%r29, %r74, %r50;
	mul.lo.s32 	%r30, %r50, %r1;
	and.b32  	%r31, %r50, 15;
	setp.lt.u32 	%p28, %r50, 16;
	mov.b32 	%r92, 0;
	@%p28 bra 	$L__BB1_37;
	and.b32  	%r92, %r50, 2147483632;
	neg.s32 	%r90, %r92;
	mul.wide.u32 	%rd51, %r29, 4;
	add.s64 	%rd52, %rd51, %rd3;
	add.s64 	%rd78, %rd52, 32;
	mul.wide.u32 	%rd53, %r30, 4;
	add.s64 	%rd54, %rd53, %rd2;
	add.s64 	%rd77, %rd54, 32;
$L__BB1_36:
	.pragma "nounroll";
	ld.global.f32 	%f81, [%rd78+-32];
	st.global.f32 	[%rd77+-32], %f81;
	ld.global.f32 	%f82, [%rd78+-28];
	st.global.f32 	[%rd77+-28], %f82;
	ld.global.f32 	%f83, [%rd78+-24];
	st.global.f32 	[%rd77+-24], %f83;
	ld.global.f32 	%f84, [%rd78+-20];
	st.global.f32 	[%rd77+-20], %f84;
	ld.global.f32 	%f85, [%rd78+-16];
	st.global.f32 	[%rd77+-16], %f85;
	ld.global.f32 	%f86, [%rd78+-12];
	st.global.f32 	[%rd77+-12], %f86;
	ld.global.f32 	%f87, [%rd78+-8];
	st.global.f32 	[%rd77+-8], %f87;
	ld.global.f32 	%f88, [%rd78+-4];
	st.global.f32 	[%rd77+-4], %f88;
	ld.global.f32 	%f89, [%rd78];
	st.global.f32 	[%rd77], %f89;
	ld.global.f32 	%f90, [%rd78+4];
	st.global.f32 	[%rd77+4], %f90;
	ld.global.f32 	%f91, [%rd78+8];
	st.global.f32 	[%rd77+8], %f91;
	ld.global.f32 	%f92, [%rd78+12];
	st.global.f32 	[%rd77+12], %f92;
	ld.global.f32 	%f93, [%rd78+16];
	st.global.f32 	[%rd77+16], %f93;
	ld.global.f32 	%f94, [%rd78+20];
	st.global.f32 	[%rd77+20], %f94;
	ld.global.f32 	%f95, [%rd78+24];
	st.global.f32 	[%rd77+24], %f95;
	ld.global.f32 	%f96, [%rd78+28];
	st.global.f32 	[%rd77+28], %f96;
	add.s32 	%r90, %r90, 16;
	add.s64 	%rd78, %rd78, 64;
	add.s64 	%rd77, %rd77, 64;
	setp.ne.s32 	%p29, %r90, 0;
	@%p29 bra 	$L__BB1_36;
$L__BB1_37:
	setp.eq.s32 	%p30, %r31, 0;
	@%p30 bra 	$L__BB1_46;
	and.b32  	%r37, %r50, 7;
	setp.lt.u32 	%p31, %r31, 8;
	@%p31 bra 	$L__BB1_40;
	add.s32 	%r76, %r29, %r92;
	mul.wide.s32 	%rd55, %r76, 4;
	add.s64 	%rd56, %rd3, %rd55;
	ld.global.f32 	%f97, [%rd56];
	add.s32 	%r77, %r92, %r30;
	mul.wide.u32 	%rd57, %r77, 4;
	add.s64 	%rd58, %rd2, %rd57;
	st.global.f32 	[%rd58], %f97;
	ld.global.f32 	%f98, [%rd56+4];
	cvt.u64.u32 	%rd59, %r30;
	cvt.u64.u32 	%rd60, %r92;
	add.s64 	%rd61, %rd60, %rd59;
	shl.b64 	%rd62, %rd61, 2;
	add.s64 	%rd63, %rd2, %rd62;
	st.global.f32 	[%rd63+4], %f98;
	ld.global.f32 	%f99, [%rd56+8];
	st.global.f32 	[%rd63+8], %f99;
	ld.global.f32 	%f100, [%rd56+12];
	st.global.f32 	[%rd63+12], %f100;
	ld.global.f32 	%f101, [%rd56+16];
	st.global.f32 	[%rd63+16], %f101;
	ld.global.f32 	%f102, [%rd56+20];
	st.global.f32 	[%rd63+20], %f102;
	ld.global.f32 	%f103, [%rd56+24];
	st.global.f32 	[%rd63+24], %f103;
	ld.global.f32 	%f104, [%rd56+28];
	st.global.f32 	[%rd63+28], %f104;
	add.s32 	%r92, %r92, 8;
$L__BB1_40:
	setp.eq.s32 	%p32, %r37, 0;
	@%p32 bra 	$L__BB1_46;
	and.b32  	%r40, %r50, 3;
	setp.lt.u32 	%p33, %r37, 4;
	@%p33 bra 	$L__BB1_43;
	add.s32 	%r78, %r29, %r92;
	mul.wide.s32 	%rd64, %r78, 4;
	add.s64 	%rd65, %rd3, %rd64;
	ld.global.f32 	%f105, [%rd65];
	add.s32 	%r79, %r92, %r30;
	mul.wide.u32 	%rd66, %r79, 4;
	add.s64 	%rd67, %rd2, %rd66;
	st.global.f32 	[%rd67], %f105;
	ld.global.f32 	%f106, [%rd65+4];
	cvt.u64.u32 	%rd68, %r30;
	cvt.u64.u32 	%rd69, %r92;
	add.s64 	%rd70, %rd69, %rd68;
	shl.b64 	%rd71, %rd70, 2;
	add.s64 	%rd72, %rd2, %rd71;
	st.global.f32 	[%rd72+4], %f106;
	ld.global.f32 	%f107, [%rd65+8];
	st.global.f32 	[%rd72+8], %f107;
	ld.global.f32 	%f108, [%rd65+12];
	st.global.f32 	[%rd72+12], %f108;
	add.s32 	%r92, %r92, 4;
$L__BB1_43:
	setp.eq.s32 	%p34, %r40, 0;
	@%p34 bra 	$L__BB1_46;
	add.s32 	%r80, %r92, %r30;
	mul.wide.u32 	%rd73, %r80, 4;
	add.s64 	%rd79, %rd2, %rd73;
	add.s32 	%r95, %r92, %r29;
	neg.s32 	%r94, %r40;
$L__BB1_45:
	.pragma "nounroll";
	mul.wide.s32 	%rd74, %r95, 4;
	add.s64 	%rd75, %rd3, %rd74;
	ld.global.f32 	%f109, [%rd75];
	st.global.f32 	[%rd79], %f109;
	add.s64 	%rd79, %rd79, 4;
	add.s32 	%r95, %r95, 1;
	add.s32 	%r94, %r94, 1;
	setp.ne.s32 	%p35, %r94, 0;
	@%p35 bra 	$L__BB1_45;
$L__BB1_46:
	ret;

}


// ===== COMPILED SASS (sm_100) =====

	.target	sm_100

	.elftype	@"ET_EXEC"


//--------------------- .note.nv.tkinfo           --------------------------
	.section	.note.nv.tkinfo,"",@"SHT_NOTE"
	.sectionflags	@"SHF_NOTE_NV_TKINFO"
	.tkinfo
        /*0018*/ 	.word	0x00000002
        /*0030*/ 	.string	""
        /*0030*/ 	.string	"ptxas"
        /*0030*/ 	.string	"Cuda compilation tools, release 13.0, V13.0.88"
        /*0030*/ 	.string	"Build cuda_13.0.r13.0/compiler.36424714_0"
        /*0030*/ 	.string	"-arch sm_100 -m 64 "



//--------------------- .note.nv.cuinfo           --------------------------
	.section	.note.nv.cuinfo,"",@"SHT_NOTE"
	.sectionflags	@"SHF_NOTE_NV_CUINFO"
        /*0018*/ 	.short	0x0002
        /*001a*/ 	.short	0x0064
        /*001c*/ 	.short	0x0082
	.zero		2


//--------------------- .nv.info                  --------------------------
	.section	.nv.info,"",@"SHT_CUDA_INFO"
	.align	4


	//----- nvinfo : EIATTR_REGCOUNT
	.align		4
        /*0000*/ 	.byte	0x04, 0x2f
        /*0002*/ 	.short	(.L_1 - .L_0)
	.align		4
.L_0:
        /*0004*/ 	.word	index@(_Z14assignClustersPKfS0_PiS1_iii)
        /*0008*/ 	.word	0x0000001f


	//----- nvinfo : EIATTR_FRAME_SIZE
	.align		4
.L_1:
        /*000c*/ 	.byte	0x04, 0x11
        /*000e*/ 	.short	(.L_3 - .L_2)
	.align		4
.L_2:
        /*0010*/ 	.word	index@(_Z14assignClustersPKfS0_PiS1_iii)
        /*0014*/ 	.word	0x00000000


	//----- nvinfo : EIATTR_REGCOUNT
	.align		4
.L_3:
        /*0018*/ 	.byte	0x04, 0x2f
        /*001a*/ 	.short	(.L_5 - .L_4)
	.align		4
.L_4:
        /*001c*/ 	.word	index@(_Z13updateMedoidsPKfPKiPfiii)
        /*0020*/ 	.word	0x00000020


	//----- nvinfo : EIATTR_FRAME_SIZE
	.align		4
.L_5:
        /*0024*/ 	.byte	0x04, 0x11
        /*0026*/ 	.short	(.L_7 - .L_6)
	.align		4
.L_6:
        /*0028*/ 	.word	index@($__internal_0_$__cuda_sm20_sqrt_rn_f32_slowpath)
        /*002c*/ 	.word	0x00000000


	//----- nvinfo : EIATTR_FRAME_SIZE
	.align		4
.L_7:
        /*0030*/ 	.byte	0x04, 0x11
        /*0032*/ 	.short	(.L_9 - .L_8)
	.align		4
.L_8:
        /*0034*/ 	.word	index@(_Z13updateMedoidsPKfPKiPfiii)
        /*0038*/ 	.word	0x00000000


	//----- nvinfo : EIATTR_MIN_STACK_SIZE
	.align		4
.L_9:
        /*003c*/ 	.byte	0x04, 0x12
        /*003e*/ 	.short	(.L_11 - .L_10)
	.align		4
.L_10:
        /*0040*/ 	.word	index@(_Z13updateMedoidsPKfPKiPfiii)
        /*0044*/ 	.word	0x00000000


	//----- nvinfo : EIATTR_MIN_STACK_SIZE
	.align		4
.L_11:
        /*0048*/ 	.byte	0x04, 0x12
        /*004a*/ 	.short	(.L_13 - .L_12)
	.align		4
.L_12:
        /*004c*/ 	.word	index@(_Z14assignClustersPKfS0_PiS1_iii)
        /*0050*/ 	.word	0x00000000
.L_13:


//--------------------- .nv.compat                --------------------------
	.section	.nv.compat,"",@"SHT_CUDA_COMPAT_INFO"
	.align	4
        /*0000*/ 	.byte	0x02, 0x09, 0x00, 0x00, 0x02, 0x02, 0x01, 0x00, 0x02, 0x05, 0x05, 0x00, 0x03, 0x07, 0x01, 0x01
        /*0010*/ 	.byte	0x02, 0x03, 0x00, 0x00, 0x02, 0x06, 0x01, 0x00, 0x04, 0x0b, 0x08, 0x00, 0x01, 0x00, 0x00, 0x00
        /*0020*/ 	.byte	0x00, 0x00, 0x00, 0x00


//--------------------- .nv.info._Z13updateMedoidsPKfPKiPfiii --------------------------
	.section	.nv.info._Z13updateMedoidsPKfPKiPfiii,"",@"SHT_CUDA_INFO"
	.sectionflags	@""
	.align	4


	//----- nvinfo : EIATTR_CUDA_API_VERSION
	.align		4
        /*0000*/ 	.byte	0x04, 0x37
        /*0002*/ 	.short	(.L_15 - .L_14)
.L_14:
        /*0004*/ 	.word	0x00000082


	//----- nvinfo : EIATTR_KPARAM_INFO
	.align		4
.L_15:
        /*0008*/ 	.byte	0x04, 0x17
        /*000a*/ 	.short	(.L_17 - .L_16)
.L_16:
        /*000c*/ 	.word	0x00000000
        /*0010*/ 	.short	0x0005
        /*0012*/ 	.short	0x0020
        /*0014*/ 	.byte	0x00, 0xf0, 0x11, 0x00


	//----- nvinfo : EIATTR_KPARAM_INFO
	.align		4
.L_17:
        /*0018*/ 	.byte	0x04, 0x17
        /*001a*/ 	.short	(.L_19 - .L_18)
.L_18:
        /*001c*/ 	.word	0x00000000
        /*0020*/ 	.short	0x0004
        /*0022*/ 	.short	0x001c
        /*0024*/ 	.byte	0x00, 0xf0, 0x11, 0x00


	//----- nvinfo : EIATTR_KPARAM_INFO
	.align		4
.L_19:
        /*0028*/ 	.byte	0x04, 0x17
        /*002a*/ 	.short	(.L_21 - .L_20)
.L_20:
        /*002c*/ 	.word	0x00000000
        /*0030*/ 	.short	0x0003
        /*0032*/ 	.short	0x0018
        /*0034*/ 	.byte	0x00, 0xf0, 0x11, 0x00


	//----- nvinfo : EIATTR_KPARAM_INFO
	.align		4
.L_21:
        /*0038*/ 	.byte	0x04, 0x17
        /*003a*/ 	.short	(.L_23 - .L_22)
.L_22:
        /*003c*/ 	.word	0x00000000
        /*0040*/ 	.short	0x0002
        /*0042*/ 	.short	0x0010
        /*0044*/ 	.byte	0x00, 0xf5, 0x21, 0x00


	//----- nvinfo : EIATTR_KPARAM_INFO
	.align		4
.L_23:
        /*0048*/ 	.byte	0x04, 0x17
        /*004a*/ 	.short	(.L_25 - .L_24)
.L_24:
        /*004c*/ 	.word	0x00000000
        /*0050*/ 	.short	0x0001
        /*0052*/ 	.short	0x0008
        /*0054*/ 	.byte	0x00, 0xf5, 0x21, 0x00


	//----- nvinfo : EIATTR_KPARAM_INFO
	.align		4
.L_25:
        /*0058*/ 	.byte	0x04, 0x17
        /*005a*/ 	.short	(.L_27 - .L_26)
.L_26:
        /*005c*/ 	.word	0x00000000
        /*0060*/ 	.short	0x0000
        /*0062*/ 	.short	0x0000
        /*0064*/ 	.byte	0x00, 0xf5, 0x21, 0x00


	//----- nvinfo : EIATTR_SPARSE_MMA_MASK
	.align		4
.L_27:
        /*0068*/ 	.byte	0x03, 0x50
        /*006a*/ 	.short	0x0000


	//----- nvinfo : EIATTR_MAXREG_COUNT
	.align		4
        /*006c*/ 	.byte	0x03, 0x1b
        /*006e*/ 	.short	0x00ff


	//----- nvinfo : EIATTR_NUM_BARRIERS
	.align		4
        /*0070*/ 	.byte	0x02, 0x4c
        /*0072*/ 	.byte	0x01
	.zero		1


	//----- nvinfo : EIATTR_MERCURY_ISA_VERSION
	.align		4
        /*0074*/ 	.byte	0x03, 0x5f
        /*0076*/ 	.short	0x0101


	//----- nvinfo : EIATTR_INT_WARP_WIDE_INSTR_OFFSETS
	.align		4
        /*0078*/ 	.byte	0x04, 0x31
        /*007a*/ 	.short	(.L_29 - .L_28)


	//   ....[0]....
.L_28:
        /*007c*/ 	.word	0x00000ba0


	//   ....[1]....
        /*0080*/ 	.word	0x00000bb0


	//   ....[2]....
        /*0084*/ 	.word	0x00000d50


	//   ....[3]....
        /*0088*/ 	.word	0x00000d60


	//----- nvinfo : EIATTR_VRC_CTA_INIT_COUNT
	.align		4
.L_29:
        /*008c*/ 	.byte	0x02, 0x4a
	.zero		1
	.zero		1


	//----- nvinfo : EIATTR_EXIT_INSTR_OFFSETS
	.align		4
        /*0090*/ 	.byte	0x04, 0x1c
        /*0092*/ 	.short	(.L_31 - .L_30)


	//   ....[0]....
.L_30:
        /*0094*/ 	.word	0x00000040


	//   ....[1]....
        /*0098*/ 	.word	0x00000ef0


	//   ....[2]....
        /*009c*/ 	.word	0x000012c0


	//   ....[3]....
        /*00a0*/ 	.word	0x000014d0


	//   ....[4]....
        /*00a4*/ 	.word	0x00001660


	//   ....[5]....
        /*00a8*/ 	.word	0x00001790


	//----- nvinfo : EIATTR_CRS_STACK_SIZE
	.align		4
.L_31:
        /*00ac*/ 	.byte	0x04, 0x1e
        /*00ae*/ 	.short	(.L_33 - .L_32)
.L_32:
        /*00b0*/ 	.word	0x00000000


	//----- nvinfo : EIATTR_CBANK_PARAM_SIZE
	.align		4
.L_33:
        /*00b4*/ 	.byte	0x03, 0x19
        /*00b6*/ 	.short	0x0024


	//----- nvinfo : EIATTR_PARAM_CBANK
	.align		4
        /*00b8*/ 	.byte	0x04, 0x0a
        /*00ba*/ 	.short	(.L_35 - .L_34)
	.align		4
.L_34:
        /*00bc*/ 	.word	index@(.nv.constant0._Z13updateMedoidsPKfPKiPfiii)
        /*00c0*/ 	.short	0x0380
        /*00c2*/ 	.short	0x0024


	//----- nvinfo : EIATTR_SW_WAR
	.align		4
.L_35:
        /*00c4*/ 	.byte	0x04, 0x36
        /*00c6*/ 	.short	(.L_37 - .L_36)
.L_36:
        /*00c8*/ 	.word	0x00000008
.L_37:


//--------------------- .nv.info._Z14assignClustersPKfS0_PiS1_iii --------------------------
	.section	.nv.info._Z14assignClustersPKfS0_PiS1_iii,"",@"SHT_CUDA_INFO"
	.sectionflags	@""
	.align	4


	//----- nvinfo : EIATTR_CUDA_API_VERSION
	.align		4
        /*0000*/ 	.byte	0x04, 0x37
        /*0002*/ 	.short	(.L_39 - .L_38)
.L_38:
        /*0004*/ 	.word	0x00000082


	//----- nvinfo : EIATTR_KPARAM_INFO
	.align		4
.L_39:
        /*0008*/ 	.byte	0x04, 0x17
        /*000a*/ 	.short	(.L_41 - .L_40)
.L_40:
        /*000c*/ 	.word	0x00000000
        /*0010*/ 	.short	0x0006
        /*0012*/ 	.short	0x0028
        /*0014*/ 	.byte	0x00, 0xf0, 0x11, 0x00


	//----- nvinfo : EIATTR_KPARAM_INFO
	.align		4
.L_41:
        /*0018*/ 	.byte	0x04, 0x17
        /*001a*/ 	.short	(.L_43 - .L_42)
.L_42:
        /*001c*/ 	.word	0x00000000
        /*0020*/ 	.short	0x0005
        /*0022*/ 	.short	0x0024
        /*0024*/ 	.byte	0x00, 0xf0, 0x11, 0x00


	//----- nvinfo : EIATTR_KPARAM_INFO
	.align		4
.L_43:
        /*0028*/ 	.byte	0x04, 0x17
        /*002a*/ 	.short	(.L_45 - .L_44)
.L_44:
        /*002c*/ 	.word	0x00000000
        /*0030*/ 	.short	0x0004
        /*0032*/ 	.short	0x0020
        /*0034*/ 	.byte	0x00, 0xf0, 0x11, 0x00


	//----- nvinfo : EIATTR_KPARAM_INFO
	.align		4
.L_45:
        /*0038*/ 	.byte	0x04, 0x17
        /*003a*/ 	.short	(.L_47 - .L_46)
.L_46:
        /*003c*/ 	.word	0x00000000
        /*0040*/ 	.short	0x0003
        /*0042*/ 	.short	0x0018
        /*0044*/ 	.byte	0x00, 0xf5, 0x21, 0x00


	//----- nvinfo : EIATTR_KPARAM_INFO
	.align		4
.L_47:
        /*0048*/ 	.byte	0x04, 0x17
        /*004a*/ 	.short	(.L_49 - .L_48)
.L_48:
        /*004c*/ 	.word	0x00000000
        /*0050*/ 	.short	0x0002
        /*0052*/ 	.short	0x0010
        /*0054*/ 	.byte	0x00, 0xf5, 0x21, 0x00


	//----- nvinfo : EIATTR_KPARAM_INFO
	.align		4
.L_49:
        /*0058*/ 	.byte	0x04, 0x17
        /*005a*/ 	.short	(.L_51 - .L_50)
.L_50:
        /*005c*/ 	.word	0x00000000
        /*0060*/ 	.short	0x0001
        /*0062*/ 	.short	0x0008
        /*0064*/ 	.byte	0x00, 0xf5, 0x21, 0x00


	//----- nvinfo : EIATTR_KPARAM_INFO
	.align		4
.L_51:
        /*0068*/ 	.byte	0x04, 0x17
        /*006a*/ 	.short	(.L_53 - .L_52)
.L_52:
        /*006c*/ 	.word	0x00000000
        /*0070*/ 	.short	0x0000
        /*0072*/ 	.short	0x0000
        /*0074*/ 	.byte	0x00, 0xf5, 0x21, 0x00


	//----- nvinfo : EIATTR_SPARSE_MMA_MASK
	.align		4
.L_53:
        /*0078*/ 	.byte	0x03, 0x50
        /*007a*/ 	.short	0x0000


	//----- nvinfo : EIATTR_MAXREG_COUNT
	.align		4
        /*007c*/ 	.byte	0x03, 0x1b
        /*007e*/ 	.short	0x00ff


	//----- nvinfo : EIATTR_MERCURY_ISA_VERSION
	.align		4
        /*0080*/ 	.byte	0x03, 0x5f
        /*0082*/ 	.short	0x0101


	//----- nvinfo : EIATTR_VRC_CTA_INIT_COUNT
	.align		4
        /*0084*/ 	.byte	0x02, 0x4a
	.zero		1
	.zero		1


	//----- nvinfo : EIATTR_EXIT_INSTR_OFFSETS
	.align		4
        /*0088*/ 	.byte	0x04, 0x1c
        /*008a*/ 	.short	(.L_55 - .L_54)


	//   ....[0]....
.L_54:
        /*008c*/ 	.word	0x00000070


	//   ....[1]....
        /*0090*/ 	.word	0x00000dd0


	//   ....[2]....
        /*0094*/ 	.word	0x00000e20


	//----- nvinfo : EIATTR_CBANK_PARAM_SIZE
	.align		4
.L_55:
        /*0098*/ 	.byte	0x03, 0x19
        /*009a*/ 	.short	0x002c


	//----- nvinfo : EIATTR_PARAM_CBANK
	.align		4
        /*009c*/ 	.byte	0x04, 0x0a
        /*009e*/ 	.short	(.L_57 - .L_56)
	.align		4
.L_56:
        /*00a0*/ 	.word	index@(.nv.constant0._Z14assignClustersPKfS0_PiS1_iii)
        /*00a4*/ 	.short	0x0380
        /*00a6*/ 	.short	0x002c


	//----- nvinfo : EIATTR_SW_WAR
	.align		4
.L_57:
        /*00a8*/ 	.byte	0x04, 0x36
        /*00aa*/ 	.short	(.L_59 - .L_58)
.L_58:
        /*00ac*/ 	.word	0x00000008
.L_59:


//--------------------- .nv.callgraph             --------------------------
	.section	.nv.callgraph,"",@"SHT_CUDA_CALLGRAPH"
	.align	4
	.sectionentsize	8
	.align		4
        /*0000*/ 	.word	0x00000000
	.align		4
        /*0004*/ 	.word	0xffffffff
	.align		4
        /*0008*/ 	.word	0x00000000
	.align		4
        /*000c*/ 	.word	0xfffffffe
	.align		4
        /*0010*/ 	.word	0x00000000
	.align		4
        /*0014*/ 	.word	0xfffffffd
	.align		4
        /*0018*/ 	.word	0x00000000
	.align		4
        /*001c*/ 	.word	0xfffffffc


//--------------------- .text._Z13updateMedoidsPKfPKiPfiii --------------------------
	.section	.text._Z13updateMedoidsPKfPKiPfiii,"ax",@progbits
	.align	128
        .global         _Z13updateMedoidsPKfPKiPfiii
        .type           _Z13updateMedoidsPKfPKiPfiii,@function
        .size           _Z13updateMedoidsPKfPKiPfiii,(.L_x_38 - _Z13updateMedoidsPKfPKiPfiii)
        .other          _Z13updateMedoidsPKfPKiPfiii,@"STO_CUDA_ENTRY STV_DEFAULT"
_Z13updateMedoidsPKfPKiPfiii:
.text._Z13updateMedoidsPKfPKiPfiii:
[----:B------:R-:W-:Y:S08]  /*0000*/  LDC R1, c[0x0][0x37c] ;  /* 0x0000df00ff017b82 */ /* 0x000ff00000000800 */
[----:B------:R-:W0:Y:S08]  /*0010*/  S2UR UR6, SR_CTAID.X ;  /* 0x00000000000679c3 */ /* 0x000e300000002500 */
[----:B------:R-:W0:Y:S02]  /*0020*/  LDC R0, c[0x0][0x39c] ;  /* 0x0000e700ff007b82 */ /* 0x000e240000000800 */
[----:B0-----:R-:W-:-:S13]  /*0030*/  ISETP.LE.AND P0, PT, R0, UR6, PT ;  /* 0x0000000600007c0c */ /* 0x001fda000bf03270 */
[----:B------:R-:W-:Y:S05]  /*0040*/  @P0 EXIT ;  /* 0x000000000000094d */ /* 0x000fea0003800000 */
[----:B------:R-:W0:Y:S01]  /*0050*/  S2R R0, SR_TID.X ;  /* 0x0000000000007919 */ /* 0x000e220000002100 */
[----:B------:R-:W1:Y:S01]  /*0060*/  LDCU UR4, c[0x0][0x398] ;  /* 0x00007300ff0477ac */ /* 0x000e620008000800 */
[----:B------:R-:W2:Y:S01]  /*0070*/  LDCU.64 UR8, c[0x0][0x358] ;  /* 0x00006b00ff0877ac */ /* 0x000ea20008000a00 */
[----:B------:R-:W3:Y:S01]  /*0080*/  LDCU UR7, c[0x0][0x398] ;  /* 0x00007300ff0777ac */ /* 0x000ee20008000800 */
[----:B0-----:R-:W-:-:S13]  /*0090*/  ISETP.NE.AND P0, PT, R0, RZ, PT ;  /* 0x000000ff0000720c */ /* 0x001fda0003f05270 */
[----:B------:R-:W0:Y:S01]  /*00a0*/  @!P0 S2R R3, SR_CgaCtaId ;  /* 0x0000000000038919 */ /* 0x000e220000008800 */
[----:B------:R-:W-:Y:S01]  /*00b0*/  @!P0 MOV R2, 0x400 ;  /* 0x0000040000028802 */ /* 0x000fe20000000f00 */
[----:B------:R-:W-:Y:S02]  /*00c0*/  @!P0 IMAD.MOV.U32 R4, RZ, RZ, 0x7f7fffff ;  /* 0x7f7fffffff048424 */ /* 0x000fe400078e00ff */
[----:B------:R-:W-:Y:S01]  /*00d0*/  @!P0 IMAD.MOV.U32 R5, RZ, RZ, -0x1 ;  /* 0xffffffffff058424 */ /* 0x000fe200078e00ff */
[----:B0-----:R-:W-:-:S05]  /*00e0*/  @!P0 LEA R2, R3, R2, 0x18 ;  /* 0x0000000203028211 */ /* 0x001fca00078ec0ff */
[----:B------:R0:W-:Y:S01]  /*00f0*/  @!P0 STS.64 [R2], R4 ;  /* 0x0000000402008388 */ /* 0x0001e20000000a00 */
[----:B------:R-:W-:Y:S01]  /*0100*/  BAR.SYNC.DEFER_BLOCKING 0x0 ;  /* 0x0000000000007b1d */ /* 0x000fe20000010000 */
[----:B-1----:R-:W-:-:S13]  /*0110*/  ISETP.GE.AND P0, PT, R0, UR4, PT ;  /* 0x0000000400007c0c */ /* 0x002fda000bf06270 */
[----:B0-23--:R-:W-:Y:S05]  /*0120*/  @P0 BRA `(.L_x_0) ;  /* 0x0000000c00480947 */ /* 0x00dfea0003800000 */
[----:B------:R-:W0:Y:S08]  /*0130*/  LDC R4, c[0x0][0x3a0] ;  /* 0x0000e800ff047b82 */ /* 0x000e300000000800 */
[----:B------:R-:W1:Y:S01]  /*0140*/  LDC R2, c[0x0][0x360] ;  /* 0x0000d800ff027b82 */ /* 0x000e620000000800 */
[----:B0-----:R-:W-:-:S13]  /*0150*/  ISETP.GE.AND P0, PT, R4, 0x1, PT ;  /* 0x000000010400780c */ /* 0x001fda0003f06270 */
[----:B-1----:R-:W-:Y:S05]  /*0160*/  @!P0 BRA `(.L_x_1) ;  /* 0x0000000800d48947 */ /* 0x002fea0003800000 */
[----:B------:R-:W0:Y:S01]  /*0170*/  LDCU.64 UR4, c[0x0][0x380] ;  /* 0x00007000ff0477ac */ /* 0x000e220008000a00 */
[C---:B------:R-:W-:Y:S02]  /*0180*/  LOP3.LUT R3, R4.reuse, 0x7ffffff8, RZ, 0xc0, !PT ;  /* 0x7ffffff804037812 */ /* 0x040fe400078ec0ff */
[----:B------:R-:W-:Y:S02]  /*0190*/  LOP3.LUT R4, R4, 0x7, RZ, 0xc0, !PT ;  /* 0x0000000704047812 */ /* 0x000fe400078ec0ff */
[----:B------:R-:W-:Y:S01]  /*01a0*/  MOV R5, R0 ;  /* 0x0000000000057202 */ /* 0x000fe20000000f00 */
[----:B------:R-:W-:Y:S01]  /*01b0*/  IMAD.MOV R6, RZ, RZ, -R3 ;  /* 0x000000ffff067224 */ /* 0x000fe200078e0a03 */
[----:B0-----:R-:W-:-:S04]  /*01c0*/  UIADD3 UR4, UP0, UPT, UR4, 0x10, URZ ;  /* 0x0000001004047890 */ /* 0x001fc8000ff1e0ff */
[----:B------:R-:W-:Y:S02]  /*01d0*/  UIADD3.X UR5, UPT, UPT, URZ, UR5, URZ, UP0, !UPT ;  /* 0x00000005ff057290 */ /* 0x000fe400087fe4ff */
[----:B------:R-:W-:-:S04]  /*01e0*/  MOV R12, UR4 ;  /* 0x00000004000c7c02 */ /* 0x000fc80008000f00 */
[----:B------:R-:W-:-:S07]  /*01f0*/  IMAD.U32 R13, RZ, RZ, UR5 ;  /* 0x00000005ff0d7e24 */ /* 0x000fce000f8e00ff */
.L_x_13:
[----:B------:R-:W0:Y:S02]  /*0200*/  LDC.64 R8, c[0x0][0x388] ;  /* 0x0000e200ff087b82 */ /* 0x000e240000000a00 */
[----:B0-----:R-:W-:-:S06]  /*0210*/  IMAD.WIDE R8, R5, 0x4, R8 ;  /* 0x0000000405087825 */ /* 0x001fcc00078e0208 */
[----:B------:R-:W2:Y:S01]  /*0220*/  LDG.E R8, desc[UR8][R8.64] ;  /* 0x0000000808087981 */ /* 0x000ea2000c1e1900 */
[----:B------:R-:W-:Y:S05]  /*0230*/  YIELD ;  /* 0x0000000000007946 */ /* 0x000fea0003800000 */
[----:B------:R-:W-:Y:S01]  /*0240*/  BSSY.RECONVERGENT B0, `(.L_x_2) ;  /* 0x00000a2000007945 */ /* 0x000fe20003800200 */
[----:B--2---:R-:W-:-:S13]  /*0250*/  ISETP.NE.AND P0, PT, R8, UR6, PT ;  /* 0x0000000608007c0c */ /* 0x004fda000bf05270 */
[----:B------:R-:W-:Y:S05]  /*0260*/  @P0 BRA `(.L_x_3) ;  /* 0x00000008007c0947 */ /* 0x000fea0003800000 */
[----:B------:R-:W0:Y:S01]  /*0270*/  LDCU UR4, c[0x0][0x3a0] ;  /* 0x00007400ff0477ac */ /* 0x000e220008000800 */
[----:B------:R-:W-:Y:S02]  /*0280*/  HFMA2 R7, -RZ, RZ, 0, 0 ;  /* 0x00000000ff077431 */ /* 0x000fe400000001ff */
[----:B------:R-:W-:Y:S02]  /*0290*/  IMAD.MOV.U32 R8, RZ, RZ, RZ ;  /* 0x000000ffff087224 */ /* 0x000fe400078e00ff */
[----:B0-----:R-:W-:-:S07]  /*02a0*/  IMAD R9, R5, UR4, RZ ;  /* 0x0000000405097c24 */ /* 0x001fce000f8e02ff */
.L_x_12:
[----:B------:R-:W0:Y:S02]  /*02b0*/  LDC.64 R10, c[0x0][0x388] ;  /* 0x0000e200ff0a7b82 */ /* 0x000e240000000a00 */
[----:B0-----:R-:W-:-:S06]  /*02c0*/  IMAD.WIDE.U32 R10, R8, 0x4, R10 ;  /* 0x00000004080a7825 */ /* 0x001fcc00078e000a */
[----:B------:R-:W2:Y:S02]  /*02d0*/  LDG.E R10, desc[UR8][R10.64] ;  /* 0x000000080a0a7981 */ /* 0x000ea4000c1e1900 */
[----:B--2---:R-:W-:-:S13]  /*02e0*/  ISETP.NE.AND P0, PT, R10, UR6, PT ;  /* 0x000000060a007c0c */ /* 0x004fda000bf05270 */
[----:B------:R-:W-:Y:S05]  /*02f0*/  @P0 BRA `(.L_x_4) ;  /* 0x0000000800100947 */ /* 0x000fea0003800000 */
[----:B------:R-:W0:Y:S01]  /*0300*/  LDC R19, c[0x0][0x3a0] ;  /* 0x0000e800ff137b82 */ /* 0x000e220000000800 */
[----:B------:R-:W-:Y:S01]  /*0310*/  MOV R22, RZ ;  /* 0x000000ff00167202 */ /* 0x000fe20000000f00 */
[----:B------:R-:W-:Y:S01]  /*0320*/  IMAD.MOV.U32 R20, RZ, RZ, RZ ;  /* 0x000000ffff147224 */ /* 0x000fe200078e00ff */
[----:B0-----:R-:W-:Y:S01]  /*0330*/  ISETP.GE.U32.AND P0, PT, R19, 0x8, PT ;  /* 0x000000081300780c */ /* 0x001fe20003f06070 */
[----:B------:R-:W-:-:S12]  /*0340*/  IMAD R21, R8, R19, RZ ;  /* 0x0000001308157224 */ /* 0x000fd800078e02ff */
[----:B------:R-:W-:Y:S05]  /*0350*/  @!P0 BRA `(.L_x_5) ;  /* 0x0000000000b88947 */ /* 0x000fea0003800000 */
[----:B------:R-:W-:-:S04]  /*0360*/  IMAD.WIDE.U32 R10, R21, 0x4, R12 ;  /* 0x00000004150a7825 */ /* 0x000fc800078e000c */
[----:B------:R-:W-:Y:S01]  /*0370*/  HFMA2 R22, -RZ, RZ, 0, 0 ;  /* 0x00000000ff167431 */ /* 0x000fe200000001ff */
[----:B------:R-:W-:Y:S01]  /*0380*/  MOV R16, R6 ;  /* 0x0000000600107202 */ /* 0x000fe20000000f00 */
[----:B------:R-:W-:Y:S01]  /*0390*/  IMAD.MOV.U32 R14, RZ, RZ, R10 ;  /* 0x000000ffff0e7224 */ /* 0x000fe200078e000a */
[----:B------:R-:W-:Y:S01]  /*03a0*/  MOV R15, R11 ;  /* 0x0000000b000f7202 */ /* 0x000fe20000000f00 */
[----:B------:R-:W-:-:S07]  /*03b0*/  IMAD.MOV.U32 R17, RZ, RZ, R9 ;  /* 0x000000ffff117224 */ /* 0x000fce00078e0009 */
.L_x_6:
[----:B------:R-:W-:Y:S01]  /*03c0*/  IMAD.WIDE R10, R17, 0x4, R12 ;  /* 0x00000004110a7825 */ /* 0x000fe200078e020c */
[----:B------:R-:W2:Y:S04]  /*03d0*/  LDG.E R25, desc[UR8][R14.64+-0x10] ;  /* 0xfffff0080e197981 */ /* 0x000ea8000c1e1900 */
[----:B------:R-:W2:Y:S04]  /*03e0*/  LDG.E R20, desc[UR8][R10.64+-0x10] ;  /* 0xfffff0080a147981 */ /* 0x000ea8000c1e1900 */
[----:B------:R-:W3:Y:S04]  /*03f0*/  LDG.E R18, desc[UR8][R10.64+-0xc] ;  /* 0xfffff4080a127981 */ /* 0x000ee8000c1e1900 */
[----:B------:R-:W3:Y:S04]  /*0400*/  LDG.E R23, desc[UR8][R14.64+-0xc] ;  /* 0xfffff4080e177981 */ /* 0x000ee8000c1e1900 */
[----:B------:R-:W4:Y:S04]  /*0410*/  LDG.E R24, desc[UR8][R10.64+-0x8] ;  /* 0xfffff8080a187981 */ /* 0x000f28000c1e1900 */
[----:B------:R-:W4:Y:S04]  /*0420*/  LDG.E R27, desc[UR8][R14.64+-0x8] ;  /* 0xfffff8080e1b7981 */ /* 0x000f28000c1e1900 */
[----:B------:R-:W5:Y:S01]  /*0430*/  LDG.E R29, desc[UR8][R10.64+0xc] ;  /* 0x00000c080a1d7981 */ /* 0x000f62000c1e1900 */
[----:B--2---:R-:W-:-:S03]  /*0440*/  FADD R25, R20, -R25 ;  /* 0x8000001914197221 */ /* 0x004fc60000000000 */
[----:B------:R-:W2:Y:S01]  /*0450*/  LDG.E R20, desc[UR8][R10.64+-0x4] ;  /* 0xfffffc080a147981 */ /* 0x000ea2000c1e1900 */
[----:B------:R-:W-:-:S03]  /*0460*/  FFMA R22, R25, R25, R22 ;  /* 0x0000001919167223 */ /* 0x000fc60000000016 */
[----:B------:R-:W2:Y:S01]  /*0470*/  LDG.E R25, desc[UR8][R14.64+-0x4] ;  /* 0xfffffc080e197981 */ /* 0x000ea2000c1e1900 */
[----:B---3--:R-:W-:-:S03]  /*0480*/  FADD R23, R18, -R23 ;  /* 0x8000001712177221 */ /* 0x008fc60000000000 */
[----:B------:R-:W3:Y:S01]  /*0490*/  LDG.E R18, desc[UR8][R10.64] ;  /* 0x000000080a127981 */ /* 0x000ee2000c1e1900 */
[----:B------:R-:W-:-:S03]  /*04a0*/  FFMA R22, R23, R23, R22 ;  /* 0x0000001717167223 */ /* 0x000fc60000000016 */
[----:B------:R-:W3:Y:S01]  /*04b0*/  LDG.E R23, desc[UR8][R14.64] ;  /* 0x000000080e177981 */ /* 0x000ee2000c1e1900 */
[----:B----4-:R-:W-:-:S03]  /*04c0*/  FADD R27, R24, -R27 ;  /* 0x8000001b181b7221 */ /* 0x010fc60000000000 */
[----:B------:R-:W5:Y:S01]  /*04d0*/  LDG.E R24, desc[UR8][R14.64+0xc] ;  /* 0x00000c080e187981 */ /* 0x000f62000c1e1900 */
[----:B------:R-:W-:Y:S01]  /*04e0*/  FFMA R22, R27, R27, R22 ;  /* 0x0000001b1b167223 */ /* 0x000fe20000000016 */
[----:B--2---:R-:W-:Y:S02]  /*04f0*/  FADD R27, R20, -R25 ;  /* 0x80000019141b7221 */ /* 0x004fe40000000000 */
[----:B------:R-:W2:Y:S04]  /*0500*/  LDG.E R25, desc[UR8][R10.64+0x4] ;  /* 0x000004080a197981 */ /* 0x000ea8000c1e1900 */
[----:B------:R-:W2:Y:S01]  /*0510*/  LDG.E R20, desc[UR8][R14.64+0x4] ;  /* 0x000004080e147981 */ /* 0x000ea2000c1e1900 */
[----:B------:R-:W-:-:S03]  /*0520*/  FFMA R26, R27, R27, R22 ;  /* 0x0000001b1b1a7223 */ /* 0x000fc60000000016 */
[----:B------:R-:W4:Y:S04]  /*0530*/  LDG.E R27, desc[UR8][R10.64+0x8] ;  /* 0x000008080a1b7981 */ /* 0x000f28000c1e1900 */
[----:B------:R0:W4:Y:S01]  /*0540*/  LDG.E R22, desc[UR8][R14.64+0x8] ;  /* 0x000008080e167981 */ /* 0x000122000c1e1900 */
[----:B------:R-:W-:Y:S02]  /*0550*/  VIADD R16, R16, 0x8 ;  /* 0x0000000810107836 */ /* 0x000fe40000000000 */
[----:B---3--:R-:W-:-:S03]  /*0560*/  FADD R23, R18, -R23 ;  /* 0x8000001712177221 */ /* 0x008fc60000000000 */
[----:B------:R-:W-:Y:S01]  /*0570*/  ISETP.NE.AND P0, PT, R16, RZ, PT ;  /* 0x000000ff1000720c */ /* 0x000fe20003f05270 */
[----:B------:R-:W-:Y:S01]  /*0580*/  FFMA R26, R23, R23, R26 ;  /* 0x00000017171a7223 */ /* 0x000fe2000000001a */
[----:B-----5:R-:W-:Y:S01]  /*0590*/  FADD R29, R29, -R24 ;  /* 0x800000181d1d7221 */ /* 0x020fe20000000000 */
[----:B0-----:R-:W-:Y:S01]  /*05a0*/  IADD3 R14, P1, PT, R14, 0x20, RZ ;  /* 0x000000200e0e7810 */ /* 0x001fe20007f3e0ff */
[----:B------:R-:W-:-:S03]  /*05b0*/  VIADD R17, R17, 0x8 ;  /* 0x0000000811117836 */ /* 0x000fc60000000000 */
[----:B------:R-:W-:Y:S01]  /*05c0*/  IADD3.X R15, PT, PT, RZ, R15, RZ, P1, !PT ;  /* 0x0000000fff0f7210 */ /* 0x000fe20000ffe4ff */
[----:B--2---:R-:W-:-:S04]  /*05d0*/  FADD R25, R25, -R20 ;  /* 0x8000001419197221 */ /* 0x004fc80000000000 */
[----:B------:R-:W-:Y:S01]  /*05e0*/  FFMA R26, R25, R25, R26 ;  /* 0x00000019191a7223 */ /* 0x000fe2000000001a */
[----:B----4-:R-:W-:-:S04]  /*05f0*/  FADD R27, R27, -R22 ;  /* 0x800000161b1b7221 */ /* 0x010fc80000000000 */
[----:B------:R-:W-:-:S04]  /*0600*/  FFMA R26, R27, R27, R26 ;  /* 0x0000001b1b1a7223 */ /* 0x000fc8000000001a */
[----:B------:R-:W-:Y:S01]  /*0610*/  FFMA R22, R29, R29, R26 ;  /* 0x0000001d1d167223 */ /* 0x000fe2000000001a */
[----:B------:R-:W-:Y:S06]  /*0620*/  @P0 BRA `(.L_x_6) ;  /* 0xfffffffc00640947 */ /* 0x000fec000383ffff */
[----:B------:R-:W-:-:S07]  /*0630*/  MOV R20, R3 ;  /* 0x0000000300147202 */ /* 0x000fce0000000f00 */
.L_x_5:
[----:B------:R-:W-:-:S13]  /*0640*/  ISETP.NE.AND P0, PT, R4, RZ, PT ;  /* 0x000000ff0400720c */ /* 0x000fda0003f05270 */
[----:B------:R-:W-:Y:S05]  /*0650*/  @!P0 BRA `(.L_x_7) ;  /* 0x0000000000fc8947 */ /* 0x000fea0003800000 */
[----:B------:R-:W-:Y:S01]  /*0660*/  VIADD R10, R4, 0xffffffff ;  /* 0xffffffff040a7836 */ /* 0x000fe20000000000 */
[----:B------:R-:W-:-:S04]  /*0670*/  LOP3.LUT P1, R24, R19, 0x3, RZ, 0xc0, !PT ;  /* 0x0000000313187812 */ /* 0x000fc8000782c0ff */
[----:B------:R-:W-:-:S13]  /*0680*/  ISETP.GE.U32.AND P0, PT, R10, 0x3, PT ;  /* 0x000000030a00780c */ /* 0x000fda0003f06070 */
[----:B------:R-:W-:Y:S05]  /*0690*/  @!P0 BRA `(.L_x_8) ;  /* 0x00000000006c8947 */ /* 0x000fea0003800000 */
[----:B------:R-:W0:Y:S01]  /*06a0*/  LDC.64 R14, c[0x0][0x380] ;  /* 0x0000e000ff0e7b82 */ /* 0x000e220000000a00 */
[-C--:B------:R-:W-:Y:S01]  /*06b0*/  IADD3 R17, PT, PT, R9, R20.reuse, RZ ;  /* 0x0000001409117210 */ /* 0x080fe20007ffe0ff */
[C---:B------:R-:W-:Y:S01]  /*06c0*/  IMAD.IADD R23, R21.reuse, 0x1, R20 ;  /* 0x0000000115177824 */ /* 0x040fe200078e0214 */
[----:B------:R-:W-:-:S05]  /*06d0*/  IADD3 R18, P0, PT, R21, R20, RZ ;  /* 0x0000001415127210 */ /* 0x000fca0007f1e0ff */
[----:B------:R-:W1:Y:S01]  /*06e0*/  LDC.64 R10, c[0x0][0x380] ;  /* 0x0000e000ff0a7b82 */ /* 0x000e620000000a00 */
[----:B0-----:R-:W-:-:S04]  /*06f0*/  IMAD.WIDE R16, R17, 0x4, R14 ;  /* 0x0000000411107825 */ /* 0x001fc800078e020e */
[----:B------:R-:W-:Y:S01]  /*0700*/  IMAD.WIDE.U32 R14, R23, 0x4, R14 ;  /* 0x00000004170e7825 */ /* 0x000fe200078e000e */
[----:B------:R-:W-:Y:S01]  /*0710*/  IADD3.X R23, PT, PT, RZ, RZ, RZ, P0, !PT ;  /* 0x000000ffff177210 */ /* 0x000fe200007fe4ff */
[----:B------:R-:W2:Y:S01]  /*0720*/  LDG.E R29, desc[UR8][R16.64] ;  /* 0x00000008101d7981 */ /* 0x000ea2000c1e1900 */
[----:B-1----:R-:W-:-:S03]  /*0730*/  LEA R10, P0, R18, R10, 0x2 ;  /* 0x0000000a120a7211 */ /* 0x002fc600078010ff */
[----:B------:R-:W2:Y:S01]  /*0740*/  LDG.E R14, desc[UR8][R14.64] ;  /* 0x000000080e0e7981 */ /* 0x000ea2000c1e1900 */
[----:B------:R-:W-:-:S03]  /*0750*/  LEA.HI.X R11, R18, R11, R23, 0x2, P0 ;  /* 0x0000000b120b7211 */ /* 0x000fc600000f1417 */
[----:B------:R-:W3:Y:S04]  /*0760*/  LDG.E R27, desc[UR8][R16.64+0x4] ;  /* 0x00000408101b7981 */ /* 0x000ee8000c1e1900 */
[----:B------:R-:W3:Y:S04]  /*0770*/  LDG.E R26, desc[UR8][R10.64+0x4] ;  /* 0x000004080a1a7981 */ /* 0x000ee8000c1e1900 */
[----:B------:R-:W4:Y:S04]  /*0780*/  LDG.E R18, desc[UR8][R16.64+0x8] ;  /* 0x0000080810127981 */ /* 0x000f28000c1e1900 */
[----:B------:R-:W4:Y:S04]  /*0790*/  LDG.E R25, desc[UR8][R10.64+0x8] ;  /* 0x000008080a197981 */ /* 0x000f28000c1e1900 */
[----:B------:R-:W5:Y:S04]  /*07a0*/  LDG.E R23, desc[UR8][R16.64+0xc] ;  /* 0x00000c0810177981 */ /* 0x000f68000c1e1900 */
[----:B------:R-:W5:Y:S01]  /*07b0*/  LDG.E R28, desc[UR8][R10.64+0xc] ;  /* 0x00000c080a1c7981 */ /* 0x000f62000c1e1900 */
[----:B------:R-:W-:-:S02]  /*07c0*/  VIADD R20, R20, 0x4 ;  /* 0x0000000414147836 */ /* 0x000fc40000000000 */
[----:B--2---:R-:W-:-:S04]  /*07d0*/  FADD R29, R29, -R14 ;  /* 0x8000000e1d1d7221 */ /* 0x004fc80000000000 */
[----:B------:R-:W-:Y:S01]  /*07e0*/  FFMA R22, R29, R29, R22 ;  /* 0x0000001d1d167223 */ /* 0x000fe20000000016 */
[----:B---3--:R-:W-:-:S04]  /*07f0*/  FADD R27, R27, -R26 ;  /* 0x8000001a1b1b7221 */ /* 0x008fc80000000000 */
[----:B------:R-:W-:Y:S01]  /*0800*/  FFMA R22, R27, R27, R22 ;  /* 0x0000001b1b167223 */ /* 0x000fe20000000016 */
[----:B----4-:R-:W-:-:S04]  /*0810*/  FADD R25, R18, -R25 ;  /* 0x8000001912197221 */ /* 0x010fc80000000000 */
[----:B------:R-:W-:Y:S01]  /*0820*/  FFMA R22, R25, R25, R22 ;  /* 0x0000001919167223 */ /* 0x000fe20000000016 */
[----:B-----5:R-:W-:-:S04]  /*0830*/  FADD R23, R23, -R28 ;  /* 0x8000001c17177221 */ /* 0x020fc80000000000 */
[----:B------:R-:W-:-:S07]  /*0840*/  FFMA R22, R23, R23, R22 ;  /* 0x0000001717167223 */ /* 0x000fce0000000016 */
.L_x_8:
[----:B------:R-:W-:Y:S05]  /*0850*/  @!P1 BRA `(.L_x_7) ;  /* 0x00000000007c9947 */ /* 0x000fea0003800000 */
[----:B------:R-:W-:Y:S02]  /*0860*/  ISETP.NE.AND P0, PT, R24, 0x1, PT ;  /* 0x000000011800780c */ /* 0x000fe40003f05270 */
[----:B------:R-:W-:-:S04]  /*0870*/  LOP3.LUT R19, R19, 0x1, RZ, 0xc0, !PT ;  /* 0x0000000113137812 */ /* 0x000fc800078ec0ff */
[----:B------:R-:W-:-:S07]  /*0880*/  ISETP.NE.U32.AND P1, PT, R19, 0x1, PT ;  /* 0x000000011300780c */ /* 0x000fce0003f25070 */
[----:B------:R-:W0:Y:S01]  /*0890*/  @P0 LDC.64 R10, c[0x0][0x380] ;  /* 0x0000e000ff0a0b82 */ /* 0x000e220000000a00 */
[CC--:B------:R-:W-:Y:S02]  /*08a0*/  @P0 IADD3 R18, P2, PT, R21.reuse, R20.reuse, RZ ;  /* 0x0000001415120210 */ /* 0x0c0fe40007f5e0ff */
[-C--:B------:R-:W-:Y:S02]  /*08b0*/  @P0 IADD3 R19, PT, PT, R21, R20.reuse, RZ ;  /* 0x0000001415130210 */ /* 0x080fe40007ffe0ff */
[----:B------:R-:W-:Y:S01]  /*08c0*/  @P0 IADD3 R23, PT, PT, R9, R20, RZ ;  /* 0x0000001409170210 */ /* 0x000fe20007ffe0ff */
[----:B------:R-:W-:Y:S02]  /*08d0*/  @P0 IMAD.X R24, RZ, RZ, RZ, P2 ;  /* 0x000000ffff180224 */ /* 0x000fe400010e06ff */
[----:B------:R-:W1:Y:S01]  /*08e0*/  @P0 LDC.64 R14, c[0x0][0x380] ;  /* 0x0000e000ff0e0b82 */ /* 0x000e620000000a00 */
[----:B------:R-:W-:-:S07]  /*08f0*/  @P0 VIADD R20, R20, 0x2 ;  /* 0x0000000214140836 */ /* 0x000fce0000000000 */
[----:B------:R-:W2:Y:S01]  /*0900*/  @!P1 LDC.64 R16, c[0x0][0x380] ;  /* 0x0000e000ff109b82 */ /* 0x000ea20000000a00 */
[----:B0-----:R-:W-:-:S04]  /*0910*/  @P0 LEA R10, P2, R18, R10, 0x2 ;  /* 0x0000000a120a0211 */ /* 0x001fc800078410ff */
[----:B------:R-:W-:Y:S01]  /*0920*/  @P0 LEA.HI.X R11, R18, R11, R24, 0x2, P2 ;  /* 0x0000000b120b0211 */ /* 0x000fe200010f1418 */
[----:B-1----:R-:W-:-:S04]  /*0930*/  @P0 IMAD.WIDE.U32 R18, R19, 0x4, R14 ;  /* 0x0000000413120825 */ /* 0x002fc800078e000e */
[----:B------:R-:W3:Y:S01]  /*0940*/  @P0 LDG.E R10, desc[UR8][R10.64+0x4] ;  /* 0x000004080a0a0981 */ /* 0x000ee2000c1e1900 */
[----:B------:R-:W-:Y:S01]  /*0950*/  @P0 IMAD.WIDE R14, R23, 0x4, R14 ;  /* 0x00000004170e0825 */ /* 0x000fe200078e020e */
[----:B------:R-:W-:Y:S02]  /*0960*/  @!P1 IADD3 R23, PT, PT, R21, R20, RZ ;  /* 0x0000001415179210 */ /* 0x000fe40007ffe0ff */
[----:B------:R-:W4:Y:S01]  /*0970*/  @P0 LDG.E R19, desc[UR8][R18.64] ;  /* 0x0000000812130981 */ /* 0x000f22000c1e1900 */
[----:B------:R-:W-:-:S03]  /*0980*/  @!P1 IMAD.IADD R21, R9, 0x1, R20 ;  /* 0x0000000109159824 */ /* 0x000fc600078e0214 */
[----:B------:R-:W4:Y:S01]  /*0990*/  @P0 LDG.E R24, desc[UR8][R14.64] ;  /* 0x000000080e180981 */ /* 0x000f22000c1e1900 */
[----:B--2---:R-:W-:-:S03]  /*09a0*/  @!P1 IMAD.WIDE R20, R21, 0x4, R16 ;  /* 0x0000000415149825 */ /* 0x004fc600078e0210 */
[----:B------:R-:W3:Y:S01]  /*09b0*/  @P0 LDG.E R25, desc[UR8][R14.64+0x4] ;  /* 0x000004080e190981 */ /* 0x000ee2000c1e1900 */
[----:B------:R-:W-:-:S03]  /*09c0*/  @!P1 IMAD.WIDE.U32 R16, R23, 0x4, R16 ;  /* 0x0000000417109825 */ /* 0x000fc600078e0010 */
[----:B------:R-:W2:Y:S04]  /*09d0*/  @!P1 LDG.E R20, desc[UR8][R20.64] ;  /* 0x0000000814149981 */ /* 0x000ea8000c1e1900 */
[----:B------:R-:W2:Y:S01]  /*09e0*/  @!P1 LDG.E R17, desc[UR8][R16.64] ;  /* 0x0000000810119981 */ /* 0x000ea2000c1e1900 */
[----:B----4-:R-:W-:Y:S01]  /*09f0*/  @P0 FADD R23, R24, -R19 ;  /* 0x8000001318170221 */ /* 0x010fe20000000000 */
[----:B---3--:R-:W-:-:S03]  /*0a00*/  @P0 FADD R24, R25, -R10 ;  /* 0x8000000a19180221 */ /* 0x008fc60000000000 */
[----:B------:R-:W-:-:S04]  /*0a10*/  @P0 FFMA R23, R23, R23, R22 ;  /* 0x0000001717170223 */ /* 0x000fc80000000016 */
[----:B------:R-:W-:Y:S01]  /*0a20*/  @P0 FFMA R22, R24, R24, R23 ;  /* 0x0000001818160223 */ /* 0x000fe20000000017 */
[----:B--2---:R-:W-:-:S04]  /*0a30*/  @!P1 FADD R11, R20, -R17 ;  /* 0x80000011140b9221 */ /* 0x004fc80000000000 */
[----:B------:R-:W-:-:S07]  /*0a40*/  @!P1 FFMA R22, R11, R11, R22 ;  /* 0x0000000b0b169223 */ /* 0x000fce0000000016 */
.L_x_7:
[----:B------:R-:W-:Y:S01]  /*0a50*/  IADD3 R10, PT, PT, R22, -0xd000000, RZ ;  /* 0xf3000000160a7810 */ /* 0x000fe20007ffe0ff */
[----:B------:R0:W1:Y:S01]  /*0a60*/  MUFU.RSQ R15, R22 ;  /* 0x00000016000f7308 */ /* 0x0000620000001400 */
[----:B------:R-:W-:Y:S02]  /*0a70*/  BSSY.RECONVERGENT B1, `(.L_x_9) ;  /* 0x000000b000017945 */ /* 0x000fe40003800200 */
[----:B------:R-:W-:-:S13]  /*0a80*/  ISETP.GT.U32.AND P0, PT, R10, 0x727fffff, PT ;  /* 0x727fffff0a00780c */ /* 0x000fda0003f04070 */
[----:B0-----:R-:W-:Y:S05]  /*0a90*/  @!P0 BRA `(.L_x_10) ;  /* 0x0000000000108947 */ /* 0x001fea0003800000 */
[----:B------:R-:W-:-:S07]  /*0aa0*/  MOV R17, 0xac0 ;  /* 0x00000ac000117802 */ /* 0x000fce0000000f00 */
[----:B-1----:R-:W-:Y:S05]  /*0ab0*/  CALL.REL.NOINC `($__internal_0_$__cuda_sm20_sqrt_rn_f32_slowpath) ;  /* 0x0000000c00387944 */ /* 0x002fea0003c00000 */
[----:B------:R-:W-:Y:S01]  /*0ac0*/  IMAD.MOV.U32 R10, RZ, RZ, R14 ;  /* 0x000000ffff0a7224 */ /* 0x000fe200078e000e */
[----:B------:R-:W-:Y:S06]  /*0ad0*/  BRA `(.L_x_11) ;  /* 0x0000000000107947 */ /* 0x000fec0003800000 */
.L_x_10:
[C---:B-1----:R-:W-:Y:S01]  /*0ae0*/  FMUL.FTZ R11, R15.reuse, R22 ;  /* 0x000000160f0b7220 */ /* 0x042fe20000410000 */
[----:B------:R-:W-:-:S03]  /*0af0*/  FMUL.FTZ R14, R15, 0.5 ;  /* 0x3f0000000f0e7820 */ /* 0x000fc60000410000 */
[----:B------:R-:W-:-:S04]  /*0b00*/  FFMA R10, -R11, R11, R22 ;  /* 0x0000000b0b0a7223 */ /* 0x000fc80000000116 */
[----:B------:R-:W-:-:S07]  /*0b10*/  FFMA R10, R10, R14, R11 ;  /* 0x0000000e0a0a7223 */ /* 0x000fce000000000b */
.L_x_11:
[----:B------:R-:W-:Y:S05]  /*0b20*/  BSYNC.RECONVERGENT B1 ;  /* 0x0000000000017941 */ /* 0x000fea0003800200 */
.L_x_9:
[----:B------:R-:W-:-:S07]  /*0b30*/  FADD R7, R7, R10 ;  /* 0x0000000a07077221 */ /* 0x000fce0000000000 */
.L_x_4:
[----:B------:R-:W0:Y:S01]  /*0b40*/  LDCU UR4, c[0x0][0x398] ;  /* 0x00007300ff0477ac */ /* 0x000e220008000800 */
[----:B------:R-:W-:-:S04]  /*0b50*/  IADD3 R8, PT, PT, R8, 0x1, RZ ;  /* 0x0000000108087810 */ /* 0x000fc80007ffe0ff */
[----:B0-----:R-:W-:-:S13]  /*0b60*/  ISETP.NE.AND P0, PT, R8, UR4, PT ;  /* 0x0000000408007c0c */ /* 0x001fda000bf05270 */
[----:B------:R-:W-:Y:S05]  /*0b70*/  @P0 BRA `(.L_x_12) ;  /* 0xfffffff400cc0947 */ /* 0x000fea000383ffff */
[----:B------:R-:W0:Y:S01]  /*0b80*/  S2R R8, SR_LANEID ;  /* 0x0000000000087919 */ /* 0x000e220000000000 */
[----:B------:R-:W1:Y:S01]  /*0b90*/  S2UR UR5, SR_CgaCtaId ;  /* 0x00000000000579c3 */ /* 0x000e620000008800 */
[----:B------:R-:W-:Y:S01]  /*0ba0*/  VOTEU.ANY UR4, UPT, PT ;  /* 0x0000000000047886 */ /* 0x000fe200038e0100 */
[----:B------:R-:W-:Y:S01]  /*0bb0*/  CREDUX.MIN.S32 UR10, R7 ;  /* 0x00000000070a72cc */ /* 0x000fe20000008200 */
[----:B------:R-:W-:-:S12]  /*0bc0*/  UFLO.U32 UR4, UR4 ;  /* 0x00000004000472bd */ /* 0x000fd800080e0000 */
[----:B------:R-:W-:Y:S01]  /*0bd0*/  IMAD.U32 R9, RZ, RZ, UR10 ;  /* 0x0000000aff097e24 */ /* 0x000fe2000f8e00ff */
[----:B0-----:R-:W-:Y:S01]  /*0be0*/  ISETP.EQ.U32.AND P0, PT, R8, UR4, PT ;  /* 0x0000000408007c0c */ /* 0x001fe2000bf02070 */
[----:B------:R-:W-:Y:S02]  /*0bf0*/  UMOV UR4, 0x400 ;  /* 0x0000040000047882 */ /* 0x000fe40000000000 */
[----:B-1----:R-:W-:-:S10]  /*0c00*/  ULEA UR4, UR5, UR4, 0x18 ;  /* 0x0000000405047291 */ /* 0x002fd4000f8ec0ff */
[----:B------:R-:W-:Y:S04]  /*0c10*/  @P0 ATOMS.MIN.S32 RZ, [UR4], R9 ;  /* 0x00000009ffff098c */ /* 0x000fe80008800204 */
[----:B------:R-:W0:Y:S02]  /*0c20*/  LDS R8, [UR4] ;  /* 0x00000004ff087984 */ /* 0x000e240008000800 */
[----:B0-----:R-:W0:Y:S02]  /*0c30*/  F2I.TRUNC.NTZ R8, R8 ;  /* 0x0000000800087305 */ /* 0x001e24000020f100 */
[----:B0-----:R-:W-:-:S13]  /*0c40*/  ISETP.NE.AND P0, PT, R8, R7, PT ;  /* 0x000000070800720c */ /* 0x001fda0003f05270 */
[----:B------:R0:W-:Y:S02]  /*0c50*/  @!P0 STS [UR4+0x4], R5 ;  /* 0x00000405ff008988 */ /* 0x0001e40008000804 */
.L_x_3:
[----:B------:R-:W-:Y:S05]  /*0c60*/  BSYNC.RECONVERGENT B0 ;  /* 0x0000000000007941 */ /* 0x000fea0003800200 */
.L_x_2:
[----:B------:R-:W1:Y:S01]  /*0c70*/  LDCU UR4, c[0x0][0x398] ;  /* 0x00007300ff0477ac */ /* 0x000e620008000800 */
[----:B0-----:R-:W-:-:S04]  /*0c80*/  IADD3 R5, PT, PT, R2, R5, RZ ;  /* 0x0000000502057210 */ /* 0x001fc80007ffe0ff */
[----:B-1----:R-:W-:-:S13]  /*0c90*/  ISETP.GE.AND P0, PT, R5, UR4, PT ;  /* 0x0000000405007c0c */ /* 0x002fda000bf06270 */
[----:B------:R-:W-:Y:S05]  /*0ca0*/  @!P0 BRA `(.L_x_13) ;  /* 0xfffffff400548947 */ /* 0x000fea000383ffff */
[----:B------:R-:W-:Y:S05]  /*0cb0*/  BRA `(.L_x_0) ;  /* 0x0000000000647947 */ /* 0x000fea0003800000 */
.L_x_1:
[----:B------:R-:W0:Y:S01]  /*0cc0*/  LDC.64 R6, c[0x0][0x388] ;  /* 0x0000e200ff067b82 */ /* 0x000e220000000a00 */
[----:B------:R-:W-:-:S07]  /*0cd0*/  IMAD.MOV.U32 R3, RZ, RZ, R0 ;  /* 0x000000ffff037224 */ /* 0x000fce00078e0000 */
.L_x_16:
[----:B0-----:R-:W-:-:S06]  /*0ce0*/  IMAD.WIDE R4, R3, 0x4, R6 ;  /* 0x0000000403047825 */ /* 0x001fcc00078e0206 */
[----:B------:R-:W2:Y:S01]  /*0cf0*/  LDG.E R4, desc[UR8][R4.64] ;  /* 0x0000000804047981 */ /* 0x000ea2000c1e1900 */
[----:B------:R-:W-:Y:S01]  /*0d00*/  BSSY.RECONVERGENT B0, `(.L_x_14) ;  /* 0x0000011000007945 */ /* 0x000fe20003800200 */
[----:B--2---:R-:W-:-:S13]  /*0d10*/  ISETP.NE.AND P0, PT, R4, UR6, PT ;  /* 0x0000000604007c0c */ /* 0x004fda000bf05270 */
[----:B------:R-:W-:Y:S05]  /*0d20*/  @P0 BRA `(.L_x_15) ;  /* 0x0000000000380947 */ /* 0x000fea0003800000 */
[----:B------:R-:W0:Y:S01]  /*0d30*/  S2R R4, SR_LANEID ;  /* 0x0000000000047919 */ /* 0x000e220000000000 */
[----:B------:R-:W1:Y:S01]  /*0d40*/  S2UR UR5, SR_CgaCtaId ;  /* 0x00000000000579c3 */ /* 0x000e620000008800 */
[----:B------:R-:W-:Y:S01]  /*0d50*/  VOTEU.ANY UR4, UPT, PT ;  /* 0x0000000000047886 */ /* 0x000fe200038e0100 */
[----:B------:R-:W-:Y:S01]  /*0d60*/  CREDUX.MIN.S32 UR10, RZ ;  /* 0x00000000ff0a72cc */ /* 0x000fe20000008200 */
[----:B------:R-:W-:-:S12]  /*0d70*/  UFLO.U32 UR4, UR4 ;  /* 0x00000004000472bd */ /* 0x000fd800080e0000 */
[----:B------:R-:W-:Y:S02]  /*0d80*/  MOV R5, UR10 ;  /* 0x0000000a00057c02 */ /* 0x000fe40008000f00 */
[----:B0-----:R-:W-:Y:S01]  /*0d90*/  ISETP.EQ.U32.AND P0, PT, R4, UR4, PT ;  /* 0x0000000404007c0c */ /* 0x001fe2000bf02070 */
[----:B------:R-:W-:Y:S02]  /*0da0*/  UMOV UR4, 0x400 ;  /* 0x0000040000047882 */ /* 0x000fe40000000000 */
[----:B-1----:R-:W-:-:S10]  /*0db0*/  ULEA UR4, UR5, UR4, 0x18 ;  /* 0x0000000405047291 */ /* 0x002fd4000f8ec0ff */
[----:B------:R-:W-:Y:S04]  /*0dc0*/  @P0 ATOMS.MIN.S32 RZ, [UR4], R5 ;  /* 0x00000005ffff098c */ /* 0x000fe80008800204 */
[----:B------:R-:W0:Y:S02]  /*0dd0*/  LDS R4, [UR4] ;  /* 0x00000004ff047984 */ /* 0x000e240008000800 */
[----:B0-----:R-:W0:Y:S02]  /*0de0*/  F2I.TRUNC.NTZ R4, R4 ;  /* 0x0000000400047305 */ /* 0x001e24000020f100 */
[----:B0-----:R-:W-:-:S13]  /*0df0*/  ISETP.NE.AND P0, PT, R4, RZ, PT ;  /* 0x000000ff0400720c */ /* 0x001fda0003f05270 */
[----:B------:R0:W-:Y:S02]  /*0e00*/  @!P0 STS [UR4+0x4], R3 ;  /* 0x00000403ff008988 */ /* 0x0001e40008000804 */
.L_x_15:
[----:B------:R-:W-:Y:S05]  /*0e10*/  BSYNC.RECONVERGENT B0 ;  /* 0x0000000000007941 */ /* 0x000fea0003800200 */
.L_x_14:
[----:B0-----:R-:W-:-:S05]  /*0e20*/  IMAD.IADD R3, R2, 0x1, R3 ;  /* 0x0000000102037824 */ /* 0x001fca00078e0203 */
[----:B------:R-:W-:-:S13]  /*0e30*/  ISETP.GE.AND P0, PT, R3, UR7, PT ;  /* 0x0000000703007c0c */ /* 0x000fda000bf06270 */
[----:B------:R-:W-:Y:S05]  /*0e40*/  @!P0 BRA `(.L_x_16) ;  /* 0xfffffffc00a48947 */ /* 0x000fea000383ffff */
.L_x_0:
[----:B------:R-:W-:Y:S05]  /*0e50*/  WARPSYNC.ALL ;  /* 0x0000000000007948 */ /* 0x000fea0003800000 */
[----:B------:R-:W0:Y:S08]  /*0e60*/  S2UR UR5, SR_CgaCtaId ;  /* 0x00000000000579c3 */ /* 0x000e300000008800 */
[----:B------:R-:W-:Y:S06]  /*0e70*/  BAR.SYNC.DEFER_BLOCKING 0x0 ;  /* 0x0000000000007b1d */ /* 0x000fec0000010000 */
[----:B------:R-:W-:-:S02]  /*0e80*/  UMOV UR4, 0x400 ;  /* 0x0000040000047882 */ /* 0x000fc40000000000 */
[----:B------:R-:W1:Y:S01]  /*0e90*/  LDC R4, c[0x0][0x3a0] ;  /* 0x0000e800ff047b82 */ /* 0x000e620000000800 */
[----:B0-----:R-:W-:Y:S01]  /*0ea0*/  ULEA UR4, UR5, UR4, 0x18 ;  /* 0x0000000405047291 */ /* 0x001fe2000f8ec0ff */
[----:B-1----:R-:W-:-:S08]  /*0eb0*/  ISETP.GE.AND P0, PT, R4, 0x1, PT ;  /* 0x000000010400780c */ /* 0x002fd00003f06270 */
[----:B------:R-:W0:Y:S02]  /*0ec0*/  LDS R3, [UR4+0x4] ;  /* 0x00000404ff037984 */ /* 0x000e240008000800 */
[----:B0-----:R-:W-:-:S04]  /*0ed0*/  ISETP.LT.OR P0, PT, R3, RZ, !P0 ;  /* 0x000000ff0300720c */ /* 0x001fc80004701670 */
[----:B------:R-:W-:-:S13]  /*0ee0*/  ISETP.NE.OR P0, PT, R0, RZ, P0 ;  /* 0x000000ff0000720c */ /* 0x000fda0000705670 */
[----:B------:R-:W-:Y:S05]  /*0ef0*/  @P0 EXIT ;  /* 0x000000000000094d */ /* 0x000fea0003800000 */
[C---:B------:R-:W-:Y:S01]  /*0f00*/  ISETP.GE.U32.AND P1, PT, R4.reuse, 0x10, PT ;  /* 0x000000100400780c */ /* 0x040fe20003f26070 */
[----:B------:R-:W-:Y:S01]  /*0f10*/  IMAD R0, R3, R4, RZ ;  /* 0x0000000403007224 */ /* 0x000fe200078e02ff */
[C---:B------:R-:W-:Y:S01]  /*0f20*/  LOP3.LUT R10, R4.reuse, 0xf, RZ, 0xc0, !PT ;  /* 0x0000000f040a7812 */ /* 0x040fe200078ec0ff */
[----:B------:R-:W-:Y:S02]  /*0f30*/  HFMA2 R3, -RZ, RZ, 0, 0 ;  /* 0x00000000ff037431 */ /* 0x000fe400000001ff */
[----:B------:R-:W-:Y:S01]  /*0f40*/  IMAD R2, R4, UR6, RZ ;  /* 0x0000000604027c24 */ /* 0x000fe2000f8e02ff */
[----:B------:R-:W-:-:S07]  /*0f50*/  ISETP.NE.AND P0, PT, R10, RZ, PT ;  /* 0x000000ff0a00720c */ /* 0x000fce0003f05270 */
[----:B------:R-:W-:Y:S06]  /*0f60*/  @!P1 BRA `(.L_x_17) ;  /* 0x0000000000d49947 */ /* 0x000fec0003800000 */
[----:B------:R-:W0:Y:S01]  /*0f70*/  LDC.64 R8, c[0x0][0x390] ;  /* 0x0000e400ff087b82 */ /* 0x000e220000000a00 */
[----:B------:R-:W-:-:S05]  /*0f80*/  LOP3.LUT R3, R4, 0x7ffffff0, RZ, 0xc0, !PT ;  /* 0x7ffffff004037812 */ /* 0x000fca00078ec0ff */
[----:B------:R-:W-:Y:S02]  /*0f90*/  IMAD.MOV R5, RZ, RZ, -R3 ;  /* 0x000000ffff057224 */ /* 0x000fe400078e0a03 */
[----:B------:R-:W1:Y:S01]  /*0fa0*/  LDC.64 R6, c[0x0][0x380] ;  /* 0x0000e000ff067b82 */ /* 0x000e620000000a00 */
[----:B0-----:R-:W-:-:S03]  /*0fb0*/  IMAD.WIDE.U32 R8, R2, 0x4, R8 ;  /* 0x0000000402087825 */ /* 0x001fc600078e0008 */
[----:B------:R-:W-:Y:S01]  /*0fc0*/  IADD3 R12, P2, PT, R8, 0x20, RZ ;  /* 0x00000020080c7810 */ /* 0x000fe20007f5e0ff */
[----:B-1----:R-:W-:-:S04]  /*0fd0*/  IMAD.WIDE.U32 R6, R0, 0x4, R6 ;  /* 0x0000000400067825 */ /* 0x002fc800078e0006 */
[----:B------:R-:W-:Y:S01]  /*0fe0*/  IMAD.X R19, RZ, RZ, R9, P2 ;  /* 0x000000ffff137224 */ /* 0x000fe200010e0609 */
[----:B------:R-:W-:-:S04]  /*0ff0*/  IADD3 R14, P1, PT, R6, 0x20, RZ ;  /* 0x00000020060e7810 */ /* 0x000fc80007f3e0ff */
[----:B------:R-:W-:-:S09]  /*1000*/  IADD3.X R11, PT, PT, RZ, R7, RZ, P1, !PT ;  /* 0x00000007ff0b7210 */ /* 0x000fd20000ffe4ff */
.L_x_18:
[----:B------:R-:W-:Y:S01]  /*1010*/  MOV R8, R14 ;  /* 0x0000000e00087202 */ /* 0x000fe20000000f00 */
[----:B------:R-:W-:-:S05]  /*1020*/  IMAD.MOV.U32 R9, RZ, RZ, R11 ;  /* 0x000000ffff097224 */ /* 0x000fca00078e000b */
[----:B------:R-:W2:Y:S01]  /*1030*/  LDG.E R11, desc[UR8][R8.64+-0x20] ;  /* 0xffffe008080b7981 */ /* 0x000ea2000c1e1900 */
[----:B-1----:R-:W-:Y:S01]  /*1040*/  MOV R6, R12 ;  /* 0x0000000c00067202 */ /* 0x002fe20000000f00 */
[----:B------:R-:W-:-:S05]  /*1050*/  IMAD.MOV.U32 R7, RZ, RZ, R19 ;  /* 0x000000ffff077224 */ /* 0x000fca00078e0013 */
[----:B--2---:R0:W-:Y:S04]  /*1060*/  STG.E desc[UR8][R6.64+-0x20], R11 ;  /* 0xffffe00b06007986 */ /* 0x0041e8000c101908 */
[----:B------:R-:W2:Y:S04]  /*1070*/  LDG.E R13, desc[UR8][R8.64+-0x1c] ;  /* 0xffffe408080d7981 */ /* 0x000ea8000c1e1900 */
[----:B--2---:R1:W-:Y:S04]  /*1080*/  STG.E desc[UR8][R6.64+-0x1c], R13 ;  /* 0xffffe40d06007986 */ /* 0x0043e8000c101908 */
[----:B------:R-:W2:Y:S04]  /*1090*/  LDG.E R15, desc[UR8][R8.64+-0x18] ;  /* 0xffffe808080f7981 */ /* 0x000ea8000c1e1900 */
[----:B--2---:R2:W-:Y:S04]  /*10a0*/  STG.E desc[UR8][R6.64+-0x18], R15 ;  /* 0xffffe80f06007986 */ /* 0x0045e8000c101908 */
[----:B------:R-:W3:Y:S04]  /*10b0*/  LDG.E R17, desc[UR8][R8.64+-0x14] ;  /* 0xffffec0808117981 */ /* 0x000ee8000c1e1900 */
[----:B---3--:R3:W-:Y:S04]  /*10c0*/  STG.E desc[UR8][R6.64+-0x14], R17 ;  /* 0xffffec1106007986 */ /* 0x0087e8000c101908 */
[----:B------:R-:W4:Y:S04]  /*10d0*/  LDG.E R19, desc[UR8][R8.64+-0x10] ;  /* 0xfffff00808137981 */ /* 0x000f28000c1e1900 */
[----:B----4-:R4:W-:Y:S04]  /*10e0*/  STG.E desc[UR8][R6.64+-0x10], R19 ;  /* 0xfffff01306007986 */ /* 0x0109e8000c101908 */
[----:B------:R-:W5:Y:S04]  /*10f0*/  LDG.E R21, desc[UR8][R8.64+-0xc] ;  /* 0xfffff40808157981 */ /* 0x000f68000c1e1900 */
[----:B-----5:R5:W-:Y:S04]  /*1100*/  STG.E desc[UR8][R6.64+-0xc], R21 ;  /* 0xfffff41506007986 */ /* 0x020be8000c101908 */
[----:B0-----:R-:W2:Y:S04]  /*1110*/  LDG.E R11, desc[UR8][R8.64+-0x8] ;  /* 0xfffff808080b7981 */ /* 0x001ea8000c1e1900 */
[----:B--2---:R0:W-:Y:S04]  /*1120*/  STG.E desc[UR8][R6.64+-0x8], R11 ;  /* 0xfffff80b06007986 */ /* 0x0041e8000c101908 */
[----:B-1----:R-:W2:Y:S04]  /*1130*/  LDG.E R13, desc[UR8][R8.64+-0x4] ;  /* 0xfffffc08080d7981 */ /* 0x002ea8000c1e1900 */
[----:B--2---:R1:W-:Y:S04]  /*1140*/  STG.E desc[UR8][R6.64+-0x4], R13 ;  /* 0xfffffc0d06007986 */ /* 0x0043e8000c101908 */
[----:B------:R-:W2:Y:S04]  /*1150*/  LDG.E R15, desc[UR8][R8.64] ;  /* 0x00000008080f7981 */ /* 0x000ea8000c1e1900 */
[----:B--2---:R2:W-:Y:S04]  /*1160*/  STG.E desc[UR8][R6.64], R15 ;  /* 0x0000000f06007986 */ /* 0x0045e8000c101908 */
[----:B---3--:R-:W3:Y:S04]  /*1170*/  LDG.E R17, desc[UR8][R8.64+0x4] ;  /* 0x0000040808117981 */ /* 0x008ee8000c1e1900 */
[----:B---3--:R3:W-:Y:S04]  /*1180*/  STG.E desc[UR8][R6.64+0x4], R17 ;  /* 0x0000041106007986 */ /* 0x0087e8000c101908 */
[----:B----4-:R-:W4:Y:S04]  /*1190*/  LDG.E R19, desc[UR8][R8.64+0x8] ;  /* 0x0000080808137981 */ /* 0x010f28000c1e1900 */
[----:B----4-:R-:W-:Y:S04]  /*11a0*/  STG.E desc[UR8][R6.64+0x8], R19 ;  /* 0x0000081306007986 */ /* 0x010fe8000c101908 */
[----:B-----5:R-:W4:Y:S04]  /*11b0*/  LDG.E R21, desc[UR8][R8.64+0xc] ;  /* 0x00000c0808157981 */ /* 0x020f28000c1e1900 */
[----:B----4-:R-:W-:Y:S04]  /*11c0*/  STG.E desc[UR8][R6.64+0xc], R21 ;  /* 0x00000c1506007986 */ /* 0x010fe8000c101908 */
[----:B0-----:R-:W4:Y:S04]  /*11d0*/  LDG.E R11, desc[UR8][R8.64+0x10] ;  /* 0x00001008080b7981 */ /* 0x001f28000c1e1900 */
[----:B----4-:R0:W-:Y:S04]  /*11e0*/  STG.E desc[UR8][R6.64+0x10], R11 ;  /* 0x0000100b06007986 */ /* 0x0101e8000c101908 */
[----:B-1----:R-:W4:Y:S04]  /*11f0*/  LDG.E R13, desc[UR8][R8.64+0x14] ;  /* 0x00001408080d7981 */ /* 0x002f28000c1e1900 */
[----:B----4-:R1:W-:Y:S04]  /*1200*/  STG.E desc[UR8][R6.64+0x14], R13 ;  /* 0x0000140d06007986 */ /* 0x0103e8000c101908 */
[----:B--2---:R-:W2:Y:S04]  /*1210*/  LDG.E R15, desc[UR8][R8.64+0x18] ;  /* 0x00001808080f7981 */ /* 0x004ea8000c1e1900 */
[----:B--2---:R1:W-:Y:S04]  /*1220*/  STG.E desc[UR8][R6.64+0x18], R15 ;  /* 0x0000180f06007986 */ /* 0x0043e8000c101908 */
[----:B---3--:R-:W2:Y:S01]  /*1230*/  LDG.E R17, desc[UR8][R8.64+0x1c] ;  /* 0x00001c0808117981 */ /* 0x008ea2000c1e1900 */
[----:B------:R-:W-:-:S02]  /*1240*/  IADD3 R5, PT, PT, R5, 0x10, RZ ;  /* 0x0000001005057810 */ /* 0x000fc40007ffe0ff */
[----:B------:R-:W-:Y:S02]  /*1250*/  IADD3 R14, P2, PT, R8, 0x40, RZ ;  /* 0x00000040080e7810 */ /* 0x000fe40007f5e0ff */
[----:B------:R-:W-:Y:S02]  /*1260*/  ISETP.NE.AND P1, PT, R5, RZ, PT ;  /* 0x000000ff0500720c */ /* 0x000fe40003f25270 */
[----:B------:R-:W-:Y:S01]  /*1270*/  IADD3 R12, P3, PT, R6, 0x40, RZ ;  /* 0x00000040060c7810 */ /* 0x000fe20007f7e0ff */
[----:B0-----:R-:W-:-:S03]  /*1280*/  IMAD.X R11, RZ, RZ, R9, P2 ;  /* 0x000000ffff0b7224 */ /* 0x001fc600010e0609 */
[----:B------:R-:W-:Y:S01]  /*1290*/  IADD3.X R19, PT, PT, RZ, R7, RZ, P3, !PT ;  /* 0x00000007ff137210 */ /* 0x000fe20001ffe4ff */
[----:B--2---:R1:W-:Y:S06]  /*12a0*/  STG.E desc[UR8][R6.64+0x1c], R17 ;  /* 0x00001c1106007986 */ /* 0x0043ec000c101908 */
[----:B------:R-:W-:Y:S05]  /*12b0*/  @P1 BRA `(.L_x_18) ;  /* 0xfffffffc00541947 */ /* 0x000fea000383ffff */
.L_x_17:
[----:B------:R-:W-:Y:S05]  /*12c0*/  @!P0 EXIT ;  /* 0x000000000000894d */ /* 0x000fea0003800000 */
[----:B------:R-:W-:Y:S02]  /*12d0*/  ISETP.GE.U32.AND P0, PT, R10, 0x8, PT ;  /* 0x000000080a00780c */ /* 0x000fe40003f06070 */
[----:B------:R-:W-:-:S04]  /*12e0*/  LOP3.LUT R14, R4, 0x7, RZ, 0xc0, !PT ;  /* 0x00000007040e7812 */ /* 0x000fc800078ec0ff */
[----:B------:R-:W-:-:S07]  /*12f0*/  ISETP.NE.AND P1, PT, R14, RZ, PT ;  /* 0x000000ff0e00720c */ /* 0x000fce0003f25270 */
[----:B------:R-:W-:Y:S06]  /*1300*/  @!P0 BRA `(.L_x_19) ;  /* 0x0000000000708947 */ /* 0x000fec0003800000 */
[----:B-1----:R-:W0:Y:S01]  /*1310*/  LDC.64 R6, c[0x0][0x380] ;  /* 0x0000e000ff067b82 */ /* 0x002e220000000a00 */
[----:B------:R-:W-:-:S07]  /*1320*/  IMAD.IADD R5, R0, 0x1, R3 ;  /* 0x0000000100057824 */ /* 0x000fce00078e0203 */
[----:B------:R-:W1:Y:S01]  /*1330*/  LDC.64 R10, c[0x0][0x390] ;  /* 0x0000e400ff0a7b82 */ /* 0x000e620000000a00 */
[----:B------:R-:W-:-:S07]  /*1340*/  IADD3 R9, PT, PT, R2, R3, RZ ;  /* 0x0000000302097210 */ /* 0x000fce0007ffe0ff */
[----:B------:R-:W2:Y:S01]  /*1350*/  LDC.64 R16, c[0x0][0x390] ;  /* 0x0000e400ff107b82 */ /* 0x000ea20000000a00 */
[----:B0-----:R-:W-:-:S05]  /*1360*/  IMAD.WIDE R6, R5, 0x4, R6 ;  /* 0x0000000405067825 */ /* 0x001fca00078e0206 */
[----:B------:R-:W3:Y:S01]  /*1370*/  LDG.E R5, desc[UR8][R6.64] ;  /* 0x0000000806057981 */ /* 0x000ee2000c1e1900 */
[----:B-1----:R-:W-:Y:S01]  /*1380*/  IMAD.WIDE.U32 R10, R9, 0x4, R10 ;  /* 0x00000004090a7825 */ /* 0x002fe200078e000a */
[----:B------:R-:W-:-:S05]  /*1390*/  IADD3 R9, P0, PT, R2, R3, RZ ;  /* 0x0000000302097210 */ /* 0x000fca0007f1e0ff */
[----:B------:R-:W-:Y:S01]  /*13a0*/  IMAD.X R12, RZ, RZ, RZ, P0 ;  /* 0x000000ffff0c7224 */ /* 0x000fe200000e06ff */
[----:B---3--:R0:W-:Y:S04]  /*13b0*/  STG.E desc[UR8][R10.64], R5 ;  /* 0x000000050a007986 */ /* 0x0081e8000c101908 */
[----:B------:R-:W3:Y:S01]  /*13c0*/  LDG.E R13, desc[UR8][R6.64+0x4] ;  /* 0x00000408060d7981 */ /* 0x000ee2000c1e1900 */
[----:B--2---:R-:W-:-:S04]  /*13d0*/  LEA R8, P0, R9, R16, 0x2 ;  /* 0x0000001009087211 */ /* 0x004fc800078010ff */
[----:B------:R-:W-:-:S05]  /*13e0*/  LEA.HI.X R9, R9, R17, R12, 0x2, P0 ;  /* 0x0000001109097211 */ /* 0x000fca00000f140c */
[----:B---3--:R1:W-:Y:S04]  /*13f0*/  STG.E desc[UR8][R8.64+0x4], R13 ;  /* 0x0000040d08007986 */ /* 0x0083e8000c101908 */
[----:B------:R-:W2:Y:S04]  /*1400*/  LDG.E R15, desc[UR8][R6.64+0x8] ;  /* 0x00000808060f7981 */ /* 0x000ea8000c1e1900 */
[----:B--2---:R2:W-:Y:S04]  /*1410*/  STG.E desc[UR8][R8.64+0x8], R15 ;  /* 0x0000080f08007986 */ /* 0x0045e8000c101908 */
[----:B------:R-:W3:Y:S04]  /*1420*/  LDG.E R17, desc[UR8][R6.64+0xc] ;  /* 0x00000c0806117981 */ /* 0x000ee8000c1e1900 */
[----:B---3--:R2:W-:Y:S04]  /*1430*/  STG.E desc[UR8][R8.64+0xc], R17 ;  /* 0x00000c1108007986 */ /* 0x0085e8000c101908 */
[----:B0-----:R-:W3:Y:S04]  /*1440*/  LDG.E R5, desc[UR8][R6.64+0x10] ;  /* 0x0000100806057981 */ /* 0x001ee8000c1e1900 */
[----:B---3--:R2:W-:Y:S04]  /*1450*/  STG.E desc[UR8][R8.64+0x10], R5 ;  /* 0x0000100508007986 */ /* 0x0085e8000c101908 */
[----:B------:R-:W3:Y:S04]  /*1460*/  LDG.E R11, desc[UR8][R6.64+0x14] ;  /* 0x00001408060b7981 */ /* 0x000ee8000c1e1900 */
[----:B---3--:R2:W-:Y:S04]  /*1470*/  STG.E desc[UR8][R8.64+0x14], R11 ;  /* 0x0000140b08007986 */ /* 0x0085e8000c101908 */
[----:B------:R-:W3:Y:S04]  /*1480*/  LDG.E R19, desc[UR8][R6.64+0x18] ;  /* 0x0000180806137981 */ /* 0x000ee8000c1e1900 */
[----:B---3--:R2:W-:Y:S04]  /*1490*/  STG.E desc[UR8][R8.64+0x18], R19 ;  /* 0x0000181308007986 */ /* 0x0085e8000c101908 */
[----:B-1----:R-:W3:Y:S01]  /*14a0*/  LDG.E R13, desc[UR8][R6.64+0x1c] ;  /* 0x00001c08060d7981 */ /* 0x002ee2000c1e1900 */
[----:B------:R-:W-:-:S03]  /*14b0*/  IADD3 R3, PT, PT, R3, 0x8, RZ ;  /* 0x0000000803037810 */ /* 0x000fc60007ffe0ff */
[----:B---3--:R2:W-:Y:S04]  /*14c0*/  STG.E desc[UR8][R8.64+0x1c], R13 ;  /* 0x00001c0d08007986 */ /* 0x0085e8000c101908 */
.L_x_19:
[----:B------:R-:W-:Y:S05]  /*14d0*/  @!P1 EXIT ;  /* 0x000000000000994d */ /* 0x000fea0003800000 */
[----:B------:R-:W-:Y:S02]  /*14e0*/  ISETP.GE.U32.AND P0, PT, R14, 0x4, PT ;  /* 0x000000040e00780c */ /* 0x000fe40003f06070 */
[----:B-1----:R-:W-:-:S04]  /*14f0*/  LOP3.LUT R6, R4, 0x3, RZ, 0xc0, !PT ;  /* 0x0000000304067812 */ /* 0x002fc800078ec0ff */
[----:B------:R-:W-:-:S07]  /*1500*/  ISETP.NE.AND P1, PT, R6, RZ, PT ;  /* 0x000000ff0600720c */ /* 0x000fce0003f25270 */
[----:B------:R-:W-:Y:S06]  /*1510*/  @!P0 BRA `(.L_x_20) ;  /* 0x0000000000508947 */ /* 0x000fec0003800000 */
[----:B--2---:R-:W0:Y:S01]  /*1520*/  LDC.64 R4, c[0x0][0x380] ;  /* 0x0000e000ff047b82 */ /* 0x004e220000000a00 */
        /* <DEDUP_REMOVED lines=16> */
[----:B------:R-:W2:Y:S01]  /*1630*/  LDG.E R17, desc[UR8][R4.64+0xc] ;  /* 0x00000c0804117981 */ /* 0x000ea2000c1e1900 */
[----:B------:R-:W-:-:S03]  /*1640*/  IADD3 R3, PT, PT, R3, 0x4, RZ ;  /* 0x0000000403037810 */ /* 0x000fc60007ffe0ff */
[----:B--2---:R0:W-:Y:S04]  /*1650*/  STG.E desc[UR8][R10.64+0xc], R17 ;  /* 0x00000c110a007986 */ /* 0x0041e8000c101908 */
.L_x_20:
[----:B------:R-:W-:Y:S05]  /*1660*/  @!P1 EXIT ;  /* 0x000000000000994d */ /* 0x000fea0003800000 */
[----:B0-2---:R-:W0:Y:S01]  /*1670*/  LDC.64 R8, c[0x0][0x390] ;  /* 0x0000e400ff087b82 */ /* 0x005e220000000a00 */
[----:B------:R-:W-:Y:S01]  /*1680*/  IMAD.IADD R7, R2, 0x1, R3 ;  /* 0x0000000102077824 */ /* 0x000fe200078e0203 */
[----:B------:R-:W-:-:S06]  /*1690*/  IADD3 R6, PT, PT, -R6, RZ, RZ ;  /* 0x000000ff06067210 */ /* 0x000fcc0007ffe1ff */
[----:B------:R-:W1:Y:S01]  /*16a0*/  LDC.64 R4, c[0x0][0x380] ;  /* 0x0000e000ff047b82 */ /* 0x000e620000000a00 */
[----:B0-----:R-:W-:Y:S01]  /*16b0*/  IMAD.WIDE.U32 R8, R7, 0x4, R8 ;  /* 0x0000000407087825 */ /* 0x001fe200078e0008 */
[----:B------:R-:W-:-:S03]  /*16c0*/  IADD3 R7, PT, PT, R0, R3, RZ ;  /* 0x0000000300077210 */ /* 0x000fc60007ffe0ff */
[----:B------:R-:W-:-:S07]  /*16d0*/  IMAD.MOV.U32 R11, RZ, RZ, R9 ;  /* 0x000000ffff0b7224 */ /* 0x000fce00078e0009 */
.L_x_21:
[----:B01----:R-:W-:-:S05]  /*16e0*/  IMAD.WIDE R2, R7, 0x4, R4 ;  /* 0x0000000407027825 */ /* 0x003fca00078e0204 */
[----:B------:R0:W2:Y:S01]  /*16f0*/  LDG.E R9, desc[UR8][R2.64] ;  /* 0x0000000802097981 */ /* 0x0000a2000c1e1900 */
[----:B------:R-:W-:Y:S01]  /*1700*/  VIADD R6, R6, 0x1 ;  /* 0x0000000106067836 */ /* 0x000fe20000000000 */
[----:B------:R-:W-:-:S04]  /*1710*/  IADD3 R7, PT, PT, R7, 0x1, RZ ;  /* 0x0000000107077810 */ /* 0x000fc80007ffe0ff */
[----:B------:R-:W-:Y:S01]  /*1720*/  ISETP.NE.AND P0, PT, R6, RZ, PT ;  /* 0x000000ff0600720c */ /* 0x000fe20003f05270 */
[----:B0-----:R-:W-:Y:S01]  /*1730*/  IMAD.MOV.U32 R2, RZ, RZ, R8 ;  /* 0x000000ffff027224 */ /* 0x001fe200078e0008 */
[----:B------:R-:W-:Y:S02]  /*1740*/  MOV R3, R11 ;  /* 0x0000000b00037202 */ /* 0x000fe40000000f00 */
[----:B------:R-:W-:-:S05]  /*1750*/  IADD3 R8, P1, PT, R8, 0x4, RZ ;  /* 0x0000000408087810 */ /* 0x000fca0007f3e0ff */
[----:B------:R-:W-:Y:S01]  /*1760*/  IMAD.X R11, RZ, RZ, R11, P1 ;  /* 0x000000ffff0b7224 */ /* 0x000fe200008e060b */
[----:B--2---:R0:W-:Y:S03]  /*1770*/  STG.E desc[UR8][R2.64], R9 ;  /* 0x0000000902007986 */ /* 0x0041e6000c101908 */
[----:B------:R-:W-:Y:S05]  /*1780*/  @P0 BRA `(.L_x_21) ;  /* 0xfffffffc00d40947 */ /* 0x000fea000383ffff */
[----:B------:R-:W-:Y:S05]  /*1790*/  EXIT ;  /* 0x000000000000794d */ /* 0x000fea0003800000 */
        .weak           $__internal_0_$__cuda_sm20_sqrt_rn_f32_slowpath
        .type           $__internal_0_$__cuda_sm20_sqrt_rn_f32_slowpath,@function
        .size           $__internal_0_$__cuda_sm20_sqrt_rn_f32_slowpath,(.L_x_38 - $__internal_0_$__cuda_sm20_sqrt_rn_f32_slowpath)
$__internal_0_$__cuda_sm20_sqrt_rn_f32_slowpath:
[----:B------:R-:W-:-:S13]  /*17a0*/  LOP3.LUT P0, RZ, R22, 0x7fffffff, RZ, 0xc0, !PT ;  /* 0x7fffffff16ff7812 */ /* 0x000fda000780c0ff */
[----:B------:R-:W-:Y:S01]  /*17b0*/  @!P0 MOV R10, R22 ;  /* 0x00000016000a8202 */ /* 0x000fe20000000f00 */
[----:B------:R-:W-:Y:S06]  /*17c0*/  @!P0 BRA `(.L_x_22) ;  /* 0x0000000000408947 */ /* 0x000fec0003800000 */
[----:B------:R-:W-:-:S13]  /*17d0*/  FSETP.GEU.FTZ.AND P0, PT, R22, RZ, PT ;  /* 0x000000ff1600720b */ /* 0x000fda0003f1e000 */
[----:B------:R-:W-:Y:S01]  /*17e0*/  @!P0 IMAD.MOV.U32 R10, RZ, RZ, 0x7fffffff ;  /* 0x7fffffffff0a8424 */ /* 0x000fe200078e00ff */
[----:B------:R-:W-:Y:S06]  /*17f0*/  @!P0 BRA `(.L_x_22) ;  /* 0x0000000000348947 */ /* 0x000fec0003800000 */
[----:B------:R-:W-:-:S13]  /*1800*/  FSETP.GTU.FTZ.AND P0, PT, |R22|, +INF , PT ;  /* 0x7f8000001600780b */ /* 0x000fda0003f1c200 */
[----:B------:R-:W-:Y:S01]  /*1810*/  @P0 FADD.FTZ R10, R22, 1 ;  /* 0x3f800000160a0421 */ /* 0x000fe20000010000 */
[----:B------:R-:W-:Y:S06]  /*1820*/  @P0 BRA `(.L_x_22) ;  /* 0x0000000000280947 */ /* 0x000fec0003800000 */
[----:B------:R-:W-:-:S13]  /*1830*/  FSETP.NEU.FTZ.AND P0, PT, |R22|, +INF , PT ;  /* 0x7f8000001600780b */ /* 0x000fda0003f1d200 */
[----:B------:R-:W-:-:S04]  /*1840*/  @P0 FFMA R11, R22, 1.84467440737095516160e+19, RZ ;  /* 0x5f800000160b0823 */ /* 0x000fc800000000ff */
[----:B------:R-:W0:Y:S02]  /*1850*/  @P0 MUFU.RSQ R10, R11 ;  /* 0x0000000b000a0308 */ /* 0x000e240000001400 */
[----:B0-----:R-:W-:Y:S01]  /*1860*/  @P0 FMUL.FTZ R14, R11, R10 ;  /* 0x0000000a0b0e0220 */ /* 0x001fe20000410000 */
[----:B------:R-:W-:Y:S01]  /*1870*/  @P0 FMUL.FTZ R16, R10, 0.5 ;  /* 0x3f0000000a100820 */ /* 0x000fe20000410000 */
[----:B------:R-:W-:Y:S02]  /*1880*/  @!P0 MOV R10, R22 ;  /* 0x00000016000a8202 */ /* 0x000fe40000000f00 */
[----:B------:R-:W-:-:S04]  /*1890*/  @P0 FADD.FTZ R15, -R14, -RZ ;  /* 0x800000ff0e0f0221 */ /* 0x000fc80000010100 */
[----:B------:R-:W-:-:S04]  /*18a0*/  @P0 FFMA R15, R14, R15, R11 ;  /* 0x0000000f0e0f0223 */ /* 0x000fc8000000000b */
[----:B------:R-:W-:-:S04]  /*18b0*/  @P0 FFMA R15, R15, R16, R14 ;  /* 0x000000100f0f0223 */ /* 0x000fc8000000000e */
[----:B------:R-:W-:-:S07]  /*18c0*/  @P0 FMUL.FTZ R10, R15, 2.3283064365386962891e-10 ;  /* 0x2f8000000f0a0820 */ /* 0x000fce0000410000 */
.L_x_22:
[----:B------:R-:W-:Y:S02]  /*18d0*/  HFMA2 R11, -RZ, RZ, 0, 0 ;  /* 0x00000000ff0b7431 */ /* 0x000fe400000001ff */
[----:B------:R-:W-:Y:S01]  /*18e0*/  IMAD.MOV.U32 R14, RZ, RZ, R10 ;  /* 0x000000ffff0e7224 */ /* 0x000fe200078e000a */
[----:B------:R-:W-:-:S04]  /*18f0*/  MOV R10, R17 ;  /* 0x00000011000a7202 */ /* 0x000fc80000000f00 */
[----:B------:R-:W-:Y:S05]  /*1900*/  RET.REL.NODEC R10 `(_Z13updateMedoidsPKfPKiPfiii) ;  /* 0xffffffe40abc7950 */ /* 0x000fea0003c3ffff */
.L_x_23:
[----:B------:R-:W-:-:S00]  /*1910*/  BRA `(.L_x_23) ;  /* 0xfffffffc00fc7947 */ /* 0x000fc0000383ffff */
[----:B------:R-:W-:-:S00]  /*1920*/  NOP ;  /* 0x0000000000007918 */ /* 0x000fc00000000000 */
        /* <DEDUP_REMOVED lines=13> */
.L_x_38:


//--------------------- .text._Z14assignClustersPKfS0_PiS1_iii --------------------------
	.section	.text._Z14assignClustersPKfS0_PiS1_iii,"ax",@progbits
	.align	128
        .global         _Z14assignClustersPKfS0_PiS1_iii
        .type           _Z14assignClustersPKfS0_PiS1_iii,@function
        .size           _Z14assignClustersPKfS0_PiS1_iii,(.L_x_40 - _Z14assignClustersPKfS0_PiS1_iii)
        .other          _Z14assignClustersPKfS0_PiS1_iii,@"STO_CUDA_ENTRY STV_DEFAULT"
_Z14assignClustersPKfS0_PiS1_iii:
.text._Z14assignClustersPKfS0_PiS1_iii:
[----:B------:R-:W-:Y:S01]  /*0000*/  LDC R1, c[0x0][0x37c] ;  /* 0x0000df00ff017b82 */ /* 0x000fe20000000800 */
[----:B------:R-:W0:Y:S07]  /*0010*/  S2R R3, SR_TID.X ;  /* 0x0000000000037919 */ /* 0x000e2e0000002100 */
[----:B------:R-:W0:Y:S01]  /*0020*/  S2UR UR4, SR_CTAID.X ;  /* 0x00000000000479c3 */ /* 0x000e220000002500 */
[----:B------:R-:W1:Y:S07]  /*0030*/  LDCU UR5, c[0x0][0x3a0] ;  /* 0x00007400ff0577ac */ /* 0x000e6e0008000800 */
[----:B------:R-:W0:Y:S02]  /*0040*/  LDC R0, c[0x0][0x360] ;  /* 0x0000d800ff007b82 */ /* 0x000e240000000800 */
[----:B0-----:R-:W-:-:S05]  /*0050*/  IMAD R0, R0, UR4, R3 ;  /* 0x0000000400007c24 */ /* 0x001fca000f8e0203 */
[----:B-1----:R-:W-:-:S13]  /*0060*/  ISETP.GE.AND P0, PT, R0, UR5, PT ;  /* 0x0000000500007c0c */ /* 0x002fda000bf06270 */
[----:B------:R-:W-:Y:S05]  /*0070*/  @P0 EXIT ;  /* 0x000000000000094d */ /* 0x000fea0003800000 */
[----:B------:R-:W0:Y:S01]  /*0080*/  LDCU UR4, c[0x0][0x3a4] ;  /* 0x00007480ff0477ac */ /* 0x000e220008000800 */
[----:B------:R-:W-:Y:S01]  /*0090*/  IMAD.MOV.U32 R2, RZ, RZ, -0x1 ;  /* 0xffffffffff027424 */ /* 0x000fe200078e00ff */
[----:B------:R-:W1:Y:S01]  /*00a0*/  LDCU.64 UR6, c[0x0][0x358] ;  /* 0x00006b00ff0677ac */ /* 0x000e620008000a00 */
[----:B0-----:R-:W-:-:S09]  /*00b0*/  UISETP.GE.AND UP0, UPT, UR4, 0x1, UPT ;  /* 0x000000010400788c */ /* 0x001fd2000bf06270 */
[----:B-1----:R-:W-:Y:S05]  /*00c0*/  BRA.U !UP0, `(.L_x_24) ;  /* 0x0000000d08307547 */ /* 0x002fea000b800000 */
[----:B------:R-:W0:Y:S02]  /*00d0*/  LDC R7, c[0x0][0x3a8] ;  /* 0x0000ea00ff077b82 */ /* 0x000e240000000800 */
[----:B0-----:R-:W-:-:S13]  /*00e0*/  ISETP.GE.AND P0, PT, R7, 0x1, PT ;  /* 0x000000010700780c */ /* 0x001fda0003f06270 */
[----:B------:R-:W-:Y:S05]  /*00f0*/  @!P0 BRA `(.L_x_25) ;  /* 0x0000000800288947 */ /* 0x000fea0003800000 */
[C---:B------:R-:W-:Y:S01]  /*0100*/  LOP3.LUT R6, R7.reuse, 0x7ffffff8, RZ, 0xc0, !PT ;  /* 0x7ffffff807067812 */ /* 0x040fe200078ec0ff */
[----:B------:R-:W-:Y:S01]  /*0110*/  IMAD R3, R0, R7, RZ ;  /* 0x0000000700037224 */ /* 0x000fe200078e02ff */
[C---:B------:R-:W-:Y:S01]  /*0120*/  LOP3.LUT R4, R7.reuse, 0x7, RZ, 0xc0, !PT ;  /* 0x0000000707047812 */ /* 0x040fe200078ec0ff */
[----:B------:R-:W-:Y:S01]  /*0130*/  IMAD.MOV.U32 R9, RZ, RZ, RZ ;  /* 0x000000ffff097224 */ /* 0x000fe200078e00ff */
[----:B------:R-:W-:Y:S01]  /*0140*/  LOP3.LUT R5, R7, 0x3, RZ, 0xc0, !PT ;  /* 0x0000000307057812 */ /* 0x000fe200078ec0ff */
[----:B------:R-:W-:Y:S01]  /*0150*/  IMAD.MOV.U32 R7, RZ, RZ, 0x7f7fffff ;  /* 0x7f7fffffff077424 */ /* 0x000fe200078e00ff */
[----:B------:R-:W-:Y:S01]  /*0160*/  MOV R2, 0xffffffff ;  /* 0xffffffff00027802 */ /* 0x000fe20000000f00 */
[----:B------:R-:W-:-:S07]  /*0170*/  IMAD.MOV R8, RZ, RZ, -R6 ;  /* 0x000000ffff087224 */ /* 0x000fce00078e0a06 */
.L_x_30:
[----:B------:R-:W0:Y:S01]  /*0180*/  LDC R24, c[0x0][0x3a8] ;  /* 0x0000ea00ff187b82 */ /* 0x000e220000000800 */
[----:B------:R-:W-:Y:S02]  /*0190*/  HFMA2 R22, -RZ, RZ, 0, 0 ;  /* 0x00000000ff167431 */ /* 0x000fe400000001ff */
[----:B------:R-:W-:Y:S01]  /*01a0*/  IMAD.MOV.U32 R21, RZ, RZ, RZ ;  /* 0x000000ffff157224 */ /* 0x000fe200078e00ff */
[----:B0-----:R-:W-:Y:S01]  /*01b0*/  ISETP.GE.U32.AND P0, PT, R24, 0x8, PT ;  /* 0x000000081800780c */ /* 0x001fe20003f06070 */
[----:B------:R-:W-:-:S12]  /*01c0*/  IMAD R20, R9, R24, RZ ;  /* 0x0000001809147224 */ /* 0x000fd800078e02ff */
[----:B------:R-:W-:Y:S05]  /*01d0*/  @!P0 BRA `(.L_x_26) ;  /* 0x0000000000c08947 */ /* 0x000fea0003800000 */
[----:B------:R-:W0:Y:S01]  /*01e0*/  LDC.64 R10, c[0x0][0x388] ;  /* 0x0000e200ff0a7b82 */ /* 0x000e220000000a00 */
[----:B------:R-:W-:Y:S01]  /*01f0*/  IMAD.MOV.U32 R22, RZ, RZ, RZ ;  /* 0x000000ffff167224 */ /* 0x000fe200078e00ff */
[----:B------:R-:W-:Y:S01]  /*0200*/  MOV R15, R3 ;  /* 0x00000003000f7202 */ /* 0x000fe20000000f00 */
[----:B------:R-:W-:Y:S02]  /*0210*/  IMAD.MOV.U32 R14, RZ, RZ, R8 ;  /* 0x000000ffff0e7224 */ /* 0x000fe400078e0008 */
[----:B0-----:R-:W-:-:S03]  /*0220*/  IMAD.WIDE.U32 R10, R20, 0x4, R10 ;  /* 0x00000004140a7825 */ /* 0x001fc600078e000a */
[----:B------:R-:W-:-:S05]  /*0230*/  IADD3 R12, P0, PT, R10, 0x10, RZ ;  /* 0x000000100a0c7810 */ /* 0x000fca0007f1e0ff */
[----:B------:R-:W-:-:S08]  /*0240*/  IMAD.X R13, RZ, RZ, R11, P0 ;  /* 0x000000ffff0d7224 */ /* 0x000fd000000e060b */
.L_x_27:
[----:B------:R-:W0:Y:S01]  /*0250*/  LDC.64 R10, c[0x0][0x380] ;  /* 0x0000e000ff0a7b82 */ /* 0x000e220000000a00 */
[----:B------:R-:W2:Y:S04]  /*0260*/  LDG.E R17, desc[UR6][R12.64+-0x10] ;  /* 0xfffff0060c117981 */ /* 0x000ea8000c1e1900 */
[----:B------:R-:W3:Y:S04]  /*0270*/  LDG.E R23, desc[UR6][R12.64+-0xc] ;  /* 0xfffff4060c177981 */ /* 0x000ee8000c1e1900 */
[----:B------:R-:W4:Y:S04]  /*0280*/  LDG.E R21, desc[UR6][R12.64+-0x8] ;  /* 0xfffff8060c157981 */ /* 0x000f28000c1e1900 */
[----:B------:R-:W5:Y:S01]  /*0290*/  LDG.E R25, desc[UR6][R12.64+0xc] ;  /* 0x00000c060c197981 */ /* 0x000f62000c1e1900 */
[----:B0-----:R-:W-:-:S05]  /*02a0*/  IMAD.WIDE R10, R15, 0x4, R10 ;  /* 0x000000040f0a7825 */ /* 0x001fca00078e020a */
[----:B------:R-:W2:Y:S04]  /*02b0*/  LDG.E R16, desc[UR6][R10.64] ;  /* 0x000000060a107981 */ /* 0x000ea8000c1e1900 */
[----:B------:R-:W3:Y:S04]  /*02c0*/  LDG.E R18, desc[UR6][R10.64+0x4] ;  /* 0x000004060a127981 */ /* 0x000ee8000c1e1900 */
[----:B------:R-:W4:Y:S04]  /*02d0*/  LDG.E R26, desc[UR6][R10.64+0x8] ;  /* 0x000008060a1a7981 */ /* 0x000f28000c1e1900 */
[----:B------:R-:W5:Y:S01]  /*02e0*/  LDG.E R28, desc[UR6][R10.64+0x1c] ;  /* 0x00001c060a1c7981 */ /* 0x000f62000c1e1900 */
[----:B--2---:R-:W-:-:S03]  /*02f0*/  FADD R19, R16, -R17 ;  /* 0x8000001110137221 */ /* 0x004fc60000000000 */
[----:B------:R-:W2:Y:S01]  /*0300*/  LDG.E R16, desc[UR6][R12.64+-0x4] ;  /* 0xfffffc060c107981 */ /* 0x000ea2000c1e1900 */
[----:B------:R-:W-:-:S03]  /*0310*/  FFMA R22, R19, R19, R22 ;  /* 0x0000001313167223 */ /* 0x000fc60000000016 */
[----:B------:R-:W2:Y:S01]  /*0320*/  LDG.E R17, desc[UR6][R10.64+0xc] ;  /* 0x00000c060a117981 */ /* 0x000ea2000c1e1900 */
[----:B---3--:R-:W-:Y:S01]  /*0330*/  FADD R23, R18, -R23 ;  /* 0x8000001712177221 */ /* 0x008fe20000000000 */
[----:B----4-:R-:W-:Y:S02]  /*0340*/  FADD R26, R26, -R21 ;  /* 0x800000151a1a7221 */ /* 0x010fe40000000000 */
[----:B------:R-:W3:Y:S01]  /*0350*/  LDG.E R18, desc[UR6][R12.64] ;  /* 0x000000060c127981 */ /* 0x000ee2000c1e1900 */
[----:B------:R-:W-:-:S03]  /*0360*/  FFMA R23, R23, R23, R22 ;  /* 0x0000001717177223 */ /* 0x000fc60000000016 */
[----:B------:R-:W3:Y:S01]  /*0370*/  LDG.E R19, desc[UR6][R10.64+0x10] ;  /* 0x000010060a137981 */ /* 0x000ee2000c1e1900 */
[----:B------:R-:W-:-:S03]  /*0380*/  FFMA R27, R26, R26, R23 ;  /* 0x0000001a1a1b7223 */ /* 0x000fc60000000017 */
[----:B------:R-:W4:Y:S04]  /*0390*/  LDG.E R21, desc[UR6][R12.64+0x4] ;  /* 0x000004060c157981 */ /* 0x000f28000c1e1900 */
[----:B------:R-:W4:Y:S04]  /*03a0*/  LDG.E R22, desc[UR6][R10.64+0x14] ;  /* 0x000014060a167981 */ /* 0x000f28000c1e1900 */
[----:B------:R0:W4:Y:S04]  /*03b0*/  LDG.E R23, desc[UR6][R12.64+0x8] ;  /* 0x000008060c177981 */ /* 0x000128000c1e1900 */
[----:B------:R-:W4:Y:S01]  /*03c0*/  LDG.E R26, desc[UR6][R10.64+0x18] ;  /* 0x000018060a1a7981 */ /* 0x000f22000c1e1900 */
[----:B------:R-:W-:-:S04]  /*03d0*/  IADD3 R14, PT, PT, R14, 0x8, RZ ;  /* 0x000000080e0e7810 */ /* 0x000fc80007ffe0ff */
[----:B------:R-:W-:Y:S01]  /*03e0*/  ISETP.NE.AND P0, PT, R14, RZ, PT ;  /* 0x000000ff0e00720c */ /* 0x000fe20003f05270 */
[----:B-----5:R-:W-:Y:S01]  /*03f0*/  FADD R28, R28, -R25 ;  /* 0x800000191c1c7221 */ /* 0x020fe20000000000 */
[----:B0-----:R-:W-:Y:S01]  /*0400*/  IADD3 R12, P1, PT, R12, 0x20, RZ ;  /* 0x000000200c0c7810 */ /* 0x001fe20007f3e0ff */
[----:B------:R-:W-:-:S04]  /*0410*/  VIADD R15, R15, 0x8 ;  /* 0x000000080f0f7836 */ /* 0x000fc80000000000 */
[----:B------:R-:W-:Y:S02]  /*0420*/  IMAD.X R13, RZ, RZ, R13, P1 ;  /* 0x000000ffff0d7224 */ /* 0x000fe400008e060d */
[----:B--2---:R-:W-:-:S04]  /*0430*/  FADD R16, R17, -R16 ;  /* 0x8000001011107221 */ /* 0x004fc80000000000 */
[----:B------:R-:W-:Y:S01]  /*0440*/  FFMA R27, R16, R16, R27 ;  /* 0x00000010101b7223 */ /* 0x000fe2000000001b */
[----:B---3--:R-:W-:-:S04]  /*0450*/  FADD R18, R19, -R18 ;  /* 0x8000001213127221 */ /* 0x008fc80000000000 */
[----:B------:R-:W-:Y:S01]  /*0460*/  FFMA R27, R18, R18, R27 ;  /* 0x00000012121b7223 */ /* 0x000fe2000000001b */
[----:B----4-:R-:W-:-:S04]  /*0470*/  FADD R22, R22, -R21 ;  /* 0x8000001516167221 */ /* 0x010fc80000000000 */
[----:B------:R-:W-:Y:S01]  /*0480*/  FFMA R27, R22, R22, R27 ;  /* 0x00000016161b7223 */ /* 0x000fe2000000001b */
[----:B------:R-:W-:-:S04]  /*0490*/  FADD R26, R26, -R23 ;  /* 0x800000171a1a7221 */ /* 0x000fc80000000000 */
[----:B------:R-:W-:-:S04]  /*04a0*/  FFMA R27, R26, R26, R27 ;  /* 0x0000001a1a1b7223 */ /* 0x000fc8000000001b */
[----:B------:R-:W-:Y:S01]  /*04b0*/  FFMA R22, R28, R28, R27 ;  /* 0x0000001c1c167223 */ /* 0x000fe2000000001b */
[----:B------:R-:W-:Y:S06]  /*04c0*/  @P0 BRA `(.L_x_27) ;  /* 0xfffffffc00600947 */ /* 0x000fec000383ffff */
[----:B------:R-:W-:-:S07]  /*04d0*/  MOV R21, R6 ;  /* 0x0000000600157202 */ /* 0x000fce0000000f00 */
.L_x_26:
[----:B------:R-:W-:-:S13]  /*04e0*/  ISETP.NE.AND P0, PT, R4, RZ, PT ;  /* 0x000000ff0400720c */ /* 0x000fda0003f05270 */
[----:B------:R-:W-:Y:S05]  /*04f0*/  @!P0 BRA `(.L_x_28) ;  /* 0x0000000400048947 */ /* 0x000fea0003800000 */
[----:B------:R-:W-:Y:S01]  /*0500*/  VIADD R10, R4, 0xffffffff ;  /* 0xffffffff040a7836 */ /* 0x000fe20000000000 */
[----:B------:R-:W-:-:S04]  /*0510*/  ISETP.NE.AND P1, PT, R5, RZ, PT ;  /* 0x000000ff0500720c */ /* 0x000fc80003f25270 */
[----:B------:R-:W-:-:S13]  /*0520*/  ISETP.GE.U32.AND P0, PT, R10, 0x3, PT ;  /* 0x000000030a00780c */ /* 0x000fda0003f06070 */
[----:B------:R-:W-:Y:S05]  /*0530*/  @!P0 BRA `(.L_x_29) ;  /* 0x0000000000708947 */ /* 0x000fea0003800000 */
[----:B------:R-:W0:Y:S01]  /*0540*/  LDC.64 R14, c[0x0][0x380] ;  /* 0x0000e000ff0e7b82 */ /* 0x000e220000000a00 */
[-C--:B------:R-:W-:Y:S01]  /*0550*/  IADD3 R17, PT, PT, R3, R21.reuse, RZ ;  /* 0x0000001503117210 */ /* 0x080fe20007ffe0ff */
[C---:B------:R-:W-:Y:S01]  /*0560*/  IMAD.IADD R19, R20.reuse, 0x1, R21 ;  /* 0x0000000114137824 */ /* 0x040fe200078e0215 */
[----:B------:R-:W-:-:S05]  /*0570*/  IADD3 R16, P0, PT, R20, R21, RZ ;  /* 0x0000001514107210 */ /* 0x000fca0007f1e0ff */
[----:B------:R-:W1:Y:S08]  /*0580*/  LDC.64 R12, c[0x0][0x388] ;  /* 0x0000e200ff0c7b82 */ /* 0x000e700000000a00 */
[----:B------:R-:W2:Y:S01]  /*0590*/  LDC.64 R10, c[0x0][0x388] ;  /* 0x0000e200ff0a7b82 */ /* 0x000ea20000000a00 */
[----:B0-----:R-:W-:-:S04]  /*05a0*/  IMAD.WIDE R14, R17, 0x4, R14 ;  /* 0x00000004110e7825 */ /* 0x001fc800078e020e */
[----:B------:R-:W-:Y:S01]  /*05b0*/  IMAD.X R17, RZ, RZ, RZ, P0 ;  /* 0x000000ffff117224 */ /* 0x000fe200000e06ff */
[----:B------:R-:W3:Y:S01]  /*05c0*/  LDG.E R18, desc[UR6][R14.64+0x4] ;  /* 0x000004060e127981 */ /* 0x000ee2000c1e1900 */
[----:B-1----:R-:W-:-:S03]  /*05d0*/  IMAD.WIDE.U32 R12, R19, 0x4, R12 ;  /* 0x00000004130c7825 */ /* 0x002fc600078e000c */
[----:B------:R-:W4:Y:S04]  /*05e0*/  LDG.E R23, desc[UR6][R14.64+0x8] ;  /* 0x000008060e177981 */ /* 0x000f28000c1e1900 */
[----:B------:R-:W5:Y:S01]  /*05f0*/  LDG.E R25, desc[UR6][R14.64+0xc] ;  /* 0x00000c060e197981 */ /* 0x000f62000c1e1900 */
[----:B--2---:R-:W-:-:S03]  /*0600*/  LEA R10, P0, R16, R10, 0x2 ;  /* 0x0000000a100a7211 */ /* 0x004fc600078010ff */
[----:B------:R-:W2:Y:S01]  /*0610*/  LDG.E R13, desc[UR6][R12.64] ;  /* 0x000000060c0d7981 */ /* 0x000ea2000c1e1900 */
[----:B------:R-:W-:-:S03]  /*0620*/  LEA.HI.X R11, R16, R11, R17, 0x2, P0 ;  /* 0x0000000b100b7211 */ /* 0x000fc600000f1411 */
[----:B------:R-:W2:Y:S04]  /*0630*/  LDG.E R16, desc[UR6][R14.64] ;  /* 0x000000060e107981 */ /* 0x000ea8000c1e1900 */
[----:B------:R-:W3:Y:S04]  /*0640*/  LDG.E R19, desc[UR6][R10.64+0x4] ;  /* 0x000004060a137981 */ /* 0x000ee8000c1e1900 */
[----:B------:R-:W4:Y:S04]  /*0650*/  LDG.E R26, desc[UR6][R10.64+0x8] ;  /* 0x000008060a1a7981 */ /* 0x000f28000c1e1900 */
[----:B------:R-:W5:Y:S01]  /*0660*/  LDG.E R28, desc[UR6][R10.64+0xc] ;  /* 0x00000c060a1c7981 */ /* 0x000f62000c1e1900 */
[----:B------:R-:W-:-:S02]  /*0670*/  VIADD R21, R21, 0x4 ;  /* 0x0000000415157836 */ /* 0x000fc40000000000 */
[----:B--2---:R-:W-:-:S04]  /*0680*/  FADD R17, R16, -R13 ;  /* 0x8000000d10117221 */ /* 0x004fc80000000000 */
[----:B------:R-:W-:Y:S01]  /*0690*/  FFMA R17, R17, R17, R22 ;  /* 0x0000001111117223 */ /* 0x000fe20000000016 */
[----:B---3--:R-:W-:Y:S01]  /*06a0*/  FADD R18, R18, -R19 ;  /* 0x8000001312127221 */ /* 0x008fe20000000000 */
[----:B----4-:R-:W-:-:S03]  /*06b0*/  FADD R26, R23, -R26 ;  /* 0x8000001a171a7221 */ /* 0x010fc60000000000 */
[----:B------:R-:W-:Y:S01]  /*06c0*/  FFMA R17, R18, R18, R17 ;  /* 0x0000001212117223 */ /* 0x000fe20000000011 */
[----:B-----5:R-:W-:-:S03]  /*06d0*/  FADD R28, R25, -R28 ;  /* 0x8000001c191c7221 */ /* 0x020fc60000000000 */
[----:B------:R-:W-:-:S04]  /*06e0*/  FFMA R17, R26, R26, R17 ;  /* 0x0000001a1a117223 */ /* 0x000fc80000000011 */
[----:B------:R-:W-:-:S07]  /*06f0*/  FFMA R22, R28, R28, R17 ;  /* 0x0000001c1c167223 */ /* 0x000fce0000000011 */
.L_x_29:
[----:B------:R-:W-:Y:S05]  /*0700*/  @!P1 BRA `(.L_x_28) ;  /* 0x0000000000809947 */ /* 0x000fea0003800000 */
[----:B------:R-:W-:Y:S01]  /*0710*/  ISETP.NE.AND P0, PT, R5, 0x1, PT ;  /* 0x000000010500780c */ /* 0x000fe20003f05270 */
[----:B------:R-:W0:Y:S01]  /*0720*/  LDC.64 R12, c[0x0][0x388] ;  /* 0x0000e200ff0c7b82 */ /* 0x000e220000000a00 */
[----:B------:R-:W-:-:S07]  /*0730*/  LOP3.LUT P1, RZ, R24, 0x1, RZ, 0xc0, !PT ;  /* 0x0000000118ff7812 */ /* 0x000fce000782c0ff */
[----:B------:R-:W1:Y:S04]  /*0740*/  LDC.64 R14, c[0x0][0x380] ;  /* 0x0000e000ff0e7b82 */ /* 0x000e680000000a00 */
[C---:B------:R-:W-:Y:S01]  /*0750*/  @P0 IADD3 R23, P2, PT, R20.reuse, R21, RZ ;  /* 0x0000001514170210 */ /* 0x040fe20007f5e0ff */
[----:B------:R-:W-:-:S03]  /*0760*/  @P0 IMAD.IADD R25, R20, 0x1, R21 ;  /* 0x0000000114190824 */ /* 0x000fc600078e0215 */
[----:B------:R-:W2:Y:S01]  /*0770*/  @P0 LDC.64 R10, c[0x0][0x388] ;  /* 0x0000e200ff0a0b82 */ /* 0x000ea20000000a00 */
[----:B------:R-:W-:-:S07]  /*0780*/  @P0 IADD3.X R24, PT, PT, RZ, RZ, RZ, P2, !PT ;  /* 0x000000ffff180210 */ /* 0x000fce00017fe4ff */
[----:B------:R-:W3:Y:S01]  /*0790*/  LDC.64 R16, c[0x0][0x380] ;  /* 0x0000e000ff107b82 */ /* 0x000ee20000000a00 */
[----:B0-----:R-:W-:-:S06]  /*07a0*/  @P0 IMAD.WIDE.U32 R12, R25, 0x4, R12 ;  /* 0x00000004190c0825 */ /* 0x001fcc00078e000c */
[----:B------:R-:W4:Y:S01]  /*07b0*/  @P0 LDG.E R13, desc[UR6][R12.64] ;  /* 0x000000060c0d0981 */ /* 0x000f22000c1e1900 */
[----:B------:R-:W0:Y:S01]  /*07c0*/  LDC.64 R18, c[0x0][0x388] ;  /* 0x0000e200ff127b82 */ /* 0x000e220000000a00 */
[----:B--2---:R-:W-:-:S04]  /*07d0*/  @P0 LEA R10, P2, R23, R10, 0x2 ;  /* 0x0000000a170a0211 */ /* 0x004fc800078410ff */
[----:B------:R-:W-:Y:S01]  /*07e0*/  @P0 LEA.HI.X R11, R23, R11, R24, 0x2, P2 ;  /* 0x0000000b170b0211 */ /* 0x000fe200010f1418 */
[----:B------:R-:W-:Y:S01]  /*07f0*/  @P0 IMAD.IADD R23, R3, 0x1, R21 ;  /* 0x0000000103170824 */ /* 0x000fe200078e0215 */
[----:B------:R-:W-:-:S03]  /*0800*/  @P0 IADD3 R21, PT, PT, R21, 0x2, RZ ;  /* 0x0000000215150810 */ /* 0x000fc60007ffe0ff */
[----:B-1----:R-:W-:Y:S01]  /*0810*/  @P0 IMAD.WIDE R14, R23, 0x4, R14 ;  /* 0x00000004170e0825 */ /* 0x002fe200078e020e */
[----:B------:R-:W2:Y:S03]  /*0820*/  @P0 LDG.E R10, desc[UR6][R10.64+0x4] ;  /* 0x000004060a0a0981 */ /* 0x000ea6000c1e1900 */
[--C-:B------:R-:W-:Y:S02]  /*0830*/  @P1 IMAD.IADD R23, R20, 0x1, R21.reuse ;  /* 0x0000000114171824 */ /* 0x100fe400078e0215 */
[----:B------:R-:W-:Y:S01]  /*0840*/  @P1 IMAD.IADD R21, R3, 0x1, R21 ;  /* 0x0000000103151824 */ /* 0x000fe200078e0215 */
[----:B------:R-:W4:Y:S01]  /*0850*/  @P0 LDG.E R20, desc[UR6][R14.64] ;  /* 0x000000060e140981 */ /* 0x000f22000c1e1900 */
[----:B0-----:R-:W-:-:S03]  /*0860*/  @P1 IMAD.WIDE.U32 R18, R23, 0x4, R18 ;  /* 0x0000000417121825 */ /* 0x001fc600078e0012 */
[----:B------:R-:W2:Y:S01]  /*0870*/  @P0 LDG.E R23, desc[UR6][R14.64+0x4] ;  /* 0x000004060e170981 */ /* 0x000ea2000c1e1900 */
[----:B---3--:R-:W-:-:S03]  /*0880*/  @P1 IMAD.WIDE R16, R21, 0x4, R16 ;  /* 0x0000000415101825 */ /* 0x008fc600078e0210 */
[----:B------:R-:W3:Y:S04]  /*0890*/  @P1 LDG.E R19, desc[UR6][R18.64] ;  /* 0x0000000612131981 */ /* 0x000ee8000c1e1900 */
[----:B------:R-:W3:Y:S01]  /*08a0*/  @P1 LDG.E R16, desc[UR6][R16.64] ;  /* 0x0000000610101981 */ /* 0x000ee2000c1e1900 */
[----:B----4-:R-:W-:Y:S01]  /*08b0*/  @P0 FADD R21, R20, -R13 ;  /* 0x8000000d14150221 */ /* 0x010fe20000000000 */
[----:B--2---:R-:W-:-:S03]  /*08c0*/  @P0 FADD R20, R23, -R10 ;  /* 0x8000000a17140221 */ /* 0x004fc60000000000 */
[----:B------:R-:W-:-:S04]  /*08d0*/  @P0 FFMA R21, R21, R21, R22 ;  /* 0x0000001515150223 */ /* 0x000fc80000000016 */
[----:B------:R-:W-:Y:S01]  /*08e0*/  @P0 FFMA R22, R20, R20, R21 ;  /* 0x0000001414160223 */ /* 0x000fe20000000015 */
[----:B---3--:R-:W-:-:S04]  /*08f0*/  @P1 FADD R11, R16, -R19 ;  /* 0x80000013100b1221 */ /* 0x008fc80000000000 */
[----:B------:R-:W-:-:S07]  /*0900*/  @P1 FFMA R22, R11, R11, R22 ;  /* 0x0000000b0b161223 */ /* 0x000fce0000000016 */
.L_x_28:
[----:B------:R-:W0:Y:S01]  /*0910*/  LDCU UR4, c[0x0][0x3a4] ;  /* 0x00007480ff0477ac */ /* 0x000e220008000800 */
[----:B------:R-:W-:Y:S02]  /*0920*/  IADD3 R10, PT, PT, R9, 0x1, RZ ;  /* 0x00000001090a7810 */ /* 0x000fe40007ffe0ff */
[----:B------:R-:W-:-:S04]  /*0930*/  FSETP.GEU.AND P0, PT, R22, R7, PT ;  /* 0x000000071600720b */ /* 0x000fc80003f0e000 */
[----:B------:R-:W-:Y:S02]  /*0940*/  FSEL R7, R22, R7, !P0 ;  /* 0x0000000716077208 */ /* 0x000fe40004000000 */
[----:B------:R-:W-:Y:S02]  /*0950*/  SEL R2, R9, R2, !P0 ;  /* 0x0000000209027207 */ /* 0x000fe40004000000 */
[----:B0-----:R-:W-:-:S13]  /*0960*/  ISETP.NE.AND P1, PT, R10, UR4, PT ;  /* 0x000000040a007c0c */ /* 0x001fda000bf25270 */
[----:B------:R-:W-:Y:S05]  /*0970*/  @!P1 BRA `(.L_x_24) ;  /* 0x0000000400049947 */ /* 0x000fea0003800000 */
[----:B------:R-:W-:Y:S01]  /*0980*/  IMAD.MOV.U32 R9, RZ, RZ, R10 ;  /* 0x000000ffff097224 */ /* 0x000fe200078e000a */
[----:B------:R-:W-:Y:S06]  /*0990*/  BRA `(.L_x_30) ;  /* 0xfffffff400f87947 */ /* 0x000fec000383ffff */
.L_x_25:
[----:B------:R-:W-:Y:S01]  /*09a0*/  UISETP.GE.U32.AND UP0, UPT, UR4, 0x4, UPT ;  /* 0x000000040400788c */ /* 0x000fe2000bf06070 */
[----:B------:R-:W-:Y:S01]  /*09b0*/  HFMA2 R5, -RZ, RZ, 0, 0 ;  /* 0x00000000ff057431 */ /* 0x000fe200000001ff */
[----:B------:R-:W-:Y:S01]  /*09c0*/  MOV R3, 0x7f7fffff ;  /* 0x7f7fffff00037802 */ /* 0x000fe20000000f00 */
[----:B------:R-:W-:Y:S01]  /*09d0*/  IMAD.MOV.U32 R2, RZ, RZ, -0x1 ;  /* 0xffffffffff027424 */ /* 0x000fe200078e00ff */
[----:B------:R-:W-:-:S05]  /*09e0*/  ULOP3.LUT UR5, UR4, 0x3, URZ, 0xc0, !UPT ;  /* 0x0000000304057892 */ /* 0x000fca000f8ec0ff */
[----:B------:R-:W-:Y:S07]  /*09f0*/  BRA.U !UP0, `(.L_x_31) ;  /* 0x0000000108bc7547 */ /* 0x000fee000b800000 */
[----:B------:R-:W-:Y:S01]  /*0a00*/  ULOP3.LUT UR4, UR4, 0x7ffffffc, URZ, 0xc0, !UPT ;  /* 0x7ffffffc04047892 */ /* 0x000fe2000f8ec0ff */
[----:B------:R-:W-:Y:S01]  /*0a10*/  IMAD.MOV.U32 R3, RZ, RZ, 0x7f7fffff ;  /* 0x7f7fffffff037424 */ /* 0x000fe200078e00ff */
[----:B------:R-:W-:Y:S01]  /*0a20*/  MOV R2, 0xffffffff ;  /* 0xffffffff00027802 */ /* 0x000fe20000000f00 */
[----:B------:R-:W-:Y:S01]  /*0a30*/  IMAD.MOV.U32 R4, RZ, RZ, RZ ;  /* 0x000000ffff047224 */ /* 0x000fe200078e00ff */
[----:B------:R-:W-:Y:S02]  /*0a40*/  UISETP.GT.AND UP0, UPT, UR4, URZ, UPT ;  /* 0x000000ff0400728c */ /* 0x000fe4000bf04270 */
[----:B------:R-:W-:-:S07]  /*0a50*/  MOV R5, UR4 ;  /* 0x0000000400057c02 */ /* 0x000fce0008000f00 */
[----:B------:R-:W-:Y:S05]  /*0a60*/  BRA.U !UP0, `(.L_x_32) ;  /* 0x0000000108887547 */ /* 0x000fea000b800000 */
[----:B------:R-:W-:Y:S01]  /*0a70*/  IMAD.IADD R6, R5, 0x1, -R4 ;  /* 0x0000000105067824 */ /* 0x000fe200078e0a04 */
[----:B------:R-:W-:-:S04]  /*0a80*/  PLOP3.LUT P0, PT, PT, PT, PT, 0x80, 0x8 ;  /* 0x000000000008781c */ /* 0x000fc80003f0f070 */
[----:B------:R-:W-:-:S13]  /*0a90*/  ISETP.GT.AND P1, PT, R6, 0xc, PT ;  /* 0x0000000c0600780c */ /* 0x000fda0003f24270 */
[----:B------:R-:W-:Y:S05]  /*0aa0*/  @!P1 BRA `(.L_x_33) ;  /* 0x0000000000449947 */ /* 0x000fea0003800000 */
[----:B------:R-:W-:Y:S02]  /*0ab0*/  PLOP3.LUT P0, PT, PT, PT, PT, 0x8, 0x80 ;  /* 0x000000000080781c */ /* 0x000fe40003f0e170 */
[----:B------:R-:W-:-:S11]  /*0ac0*/  IADD3 R7, PT, PT, R5, -0xc, RZ ;  /* 0xfffffff405077810 */ /* 0x000fd60007ffe0ff */
.L_x_34:
[----:B------:R-:W-:-:S04]  /*0ad0*/  FSETP.GT.AND P2, PT, R3, RZ, PT ;  /* 0x000000ff0300720b */ /* 0x000fc80003f44000 */
[----:B------:R-:W-:Y:S02]  /*0ae0*/  FSEL R3, R3, RZ, !P2 ;  /* 0x000000ff03037208 */ /* 0x000fe40005000000 */
[----:B------:R-:W-:Y:S02]  /*0af0*/  SEL R2, R4, R2, P2 ;  /* 0x0000000204027207 */ /* 0x000fe40001000000 */
[----:B------:R-:W-:-:S04]  /*0b00*/  FSETP.GT.AND P3, PT, R3, RZ, PT ;  /* 0x000000ff0300720b */ /* 0x000fc80003f64000 */
[----:B------:R-:W-:-:S04]  /*0b10*/  FSEL R3, R3, RZ, !P3 ;  /* 0x000000ff03037208 */ /* 0x000fc80005800000 */
[----:B------:R-:W-:-:S04]  /*0b20*/  FSETP.GT.AND P4, PT, R3, RZ, PT ;  /* 0x000000ff0300720b */ /* 0x000fc80003f84000 */
[----:B------:R-:W-:Y:S01]  /*0b30*/  FSEL R3, R3, RZ, !P4 ;  /* 0x000000ff03037208 */ /* 0x000fe20006000000 */
[----:B------:R-:W-:-:S03]  /*0b40*/  @P3 VIADD R2, R4, 0x4 ;  /* 0x0000000404023836 */ /* 0x000fc60000000000 */
[----:B------:R-:W-:-:S04]  /*0b50*/  FSETP.GT.AND P1, PT, R3, RZ, PT ;  /* 0x000000ff0300720b */ /* 0x000fc80003f24000 */
[----:B------:R-:W-:Y:S02]  /*0b60*/  FSEL R3, R3, RZ, !P1 ;  /* 0x000000ff03037208 */ /* 0x000fe40004800000 */
[----:B------:R-:W-:-:S07]  /*0b70*/  @P4 IADD3 R2, PT, PT, R4, 0x8, RZ ;  /* 0x0000000804024810 */ /* 0x000fce0007ffe0ff */
[C---:B------:R-:W-:Y:S01]  /*0b80*/  @P1 VIADD R2, R4.reuse, 0xc ;  /* 0x0000000c04021836 */ /* 0x040fe20000000000 */
[----:B------:R-:W-:-:S04]  /*0b90*/  IADD3 R4, PT, PT, R4, 0x10, RZ ;  /* 0x0000001004047810 */ /* 0x000fc80007ffe0ff */
[----:B------:R-:W-:-:S13]  /*0ba0*/  ISETP.GE.AND P2, PT, R4, R7, PT ;  /* 0x000000070400720c */ /* 0x000fda0003f46270 */
[----:B------:R-:W-:Y:S05]  /*0bb0*/  @!P2 BRA `(.L_x_34) ;  /* 0xfffffffc00c4a947 */ /* 0x000fea000383ffff */
.L_x_33:
[----:B------:R-:W-:-:S05]  /*0bc0*/  IMAD.IADD R6, R5, 0x1, -R4 ;  /* 0x0000000105067824 */ /* 0x000fca00078e0a04 */
[----:B------:R-:W-:-:S13]  /*0bd0*/  ISETP.GT.AND P1, PT, R6, 0x4, PT ;  /* 0x000000040600780c */ /* 0x000fda0003f24270 */
[----:B------:R-:W-:Y:S05]  /*0be0*/  @!P1 BRA `(.L_x_35) ;  /* 0x0000000000209947 */ /* 0x000fea0003800000 */
[C---:B------:R-:W-:Y:S02]  /*0bf0*/  FSETP.GT.AND P1, PT, R3.reuse, RZ, PT ;  /* 0x000000ff0300720b */ /* 0x040fe40003f24000 */
[----:B------:R-:W-:Y:S02]  /*0c00*/  PLOP3.LUT P0, PT, PT, PT, PT, 0x8, 0x80 ;  /* 0x000000000080781c */ /* 0x000fe40003f0e170 */
[----:B------:R-:W-:Y:S02]  /*0c10*/  FSEL R3, R3, RZ, !P1 ;  /* 0x000000ff03037208 */ /* 0x000fe40004800000 */
[----:B------:R-:W-:Y:S02]  /*0c20*/  SEL R2, R4, R2, P1 ;  /* 0x0000000204027207 */ /* 0x000fe40000800000 */
[----:B------:R-:W-:-:S04]  /*0c30*/  FSETP.GT.AND P2, PT, R3, RZ, PT ;  /* 0x000000ff0300720b */ /* 0x000fc80003f44000 */
[----:B------:R-:W-:-:S09]  /*0c40*/  FSEL R3, R3, RZ, !P2 ;  /* 0x000000ff03037208 */ /* 0x000fd20005000000 */
[C---:B------:R-:W-:Y:S01]  /*0c50*/  @P2 IADD3 R2, PT, PT, R4.reuse, 0x4, RZ ;  /* 0x0000000404022810 */ /* 0x040fe20007ffe0ff */
[----:B------:R-:W-:-:S07]  /*0c60*/  VIADD R4, R4, 0x8 ;  /* 0x0000000804047836 */ /* 0x000fce0000000000 */
.L_x_35:
[----:B------:R-:W-:-:S13]  /*0c70*/  ISETP.NE.OR P0, PT, R4, R5, P0 ;  /* 0x000000050400720c */ /* 0x000fda0000705670 */
[----:B------:R-:W-:Y:S05]  /*0c80*/  @!P0 BRA `(.L_x_31) ;  /* 0x0000000000188947 */ /* 0x000fea0003800000 */
.L_x_32:
[----:B------:R-:W-:-:S04]  /*0c90*/  FSETP.GT.AND P1, PT, R3, RZ, PT ;  /* 0x000000ff0300720b */ /* 0x000fc80003f24000 */
[C---:B------:R-:W-:Y:S02]  /*0ca0*/  SEL R2, R4.reuse, R2, P1 ;  /* 0x0000000204027207 */ /* 0x040fe40000800000 */
[----:B------:R-:W-:Y:S02]  /*0cb0*/  IADD3 R4, PT, PT, R4, 0x4, RZ ;  /* 0x0000000404047810 */ /* 0x000fe40007ffe0ff */
[----:B------:R-:W-:Y:S02]  /*0cc0*/  FSEL R3, R3, RZ, !P1 ;  /* 0x000000ff03037208 */ /* 0x000fe40004800000 */
[----:B------:R-:W-:-:S13]  /*0cd0*/  ISETP.NE.AND P0, PT, R4, R5, PT ;  /* 0x000000050400720c */ /* 0x000fda0003f05270 */
[----:B------:R-:W-:Y:S05]  /*0ce0*/  @P0 BRA `(.L_x_32) ;  /* 0xfffffffc00e80947 */ /* 0x000fea000383ffff */
.L_x_31:
[----:B------:R-:W-:-:S09]  /*0cf0*/  UISETP.NE.AND UP0, UPT, UR5, URZ, UPT ;  /* 0x000000ff0500728c */ /* 0x000fd2000bf05270 */
[----:B------:R-:W-:Y:S05]  /*0d00*/  BRA.U !UP0, `(.L_x_24) ;  /* 0x0000000108207547 */ /* 0x000fea000b800000 */
[----:B------:R-:W-:-:S05]  /*0d10*/  UMOV UR4, URZ ;  /* 0x000000ff00047c82 */ /* 0x000fca0008000000 */
.L_x_36:
[----:B------:R-:W-:Y:S01]  /*0d20*/  UIADD3 UR4, UPT, UPT, UR4, 0x1, URZ ;  /* 0x0000000104047890 */ /* 0x000fe2000fffe0ff */
[----:B------:R-:W-:-:S03]  /*0d30*/  FSETP.GT.AND P0, PT, R3, RZ, PT ;  /* 0x000000ff0300720b */ /* 0x000fc60003f04000 */
[----:B------:R-:W-:Y:S01]  /*0d40*/  UISETP.NE.AND UP0, UPT, UR4, UR5, UPT ;  /* 0x000000050400728c */ /* 0x000fe2000bf05270 */
[C---:B------:R-:W-:Y:S01]  /*0d50*/  SEL R2, R5.reuse, R2, P0 ;  /* 0x0000000205027207 */ /* 0x040fe20000000000 */
[----:B------:R-:W-:Y:S01]  /*0d60*/  VIADD R5, R5, 0x1 ;  /* 0x0000000105057836 */ /* 0x000fe20000000000 */
[----:B------:R-:W-:-:S06]  /*0d70*/  FSEL R3, R3, RZ, !P0 ;  /* 0x000000ff03037208 */ /* 0x000fcc0004000000 */
[----:B------:R-:W-:Y:S05]  /*0d80*/  BRA.U UP0, `(.L_x_36) ;  /* 0xfffffffd00e47547 */ /* 0x000fea000b83ffff */
.L_x_24:
[----:B------:R-:W0:Y:S02]  /*0d90*/  LDC.64 R4, c[0x0][0x390] ;  /* 0x0000e400ff047b82 */ /* 0x000e240000000a00 */
[----:B0-----:R-:W-:-:S05]  /*0da0*/  IMAD.WIDE R4, R0, 0x4, R4 ;  /* 0x0000000400047825 */ /* 0x001fca00078e0204 */
[----:B------:R-:W2:Y:S02]  /*0db0*/  LDG.E R3, desc[UR6][R4.64] ;  /* 0x0000000604037981 */ /* 0x000ea4000c1e1900 */
[----:B--2---:R-:W-:-:S13]  /*0dc0*/  ISETP.NE.AND P0, PT, R3, R2, PT ;  /* 0x000000020300720c */ /* 0x004fda0003f05270 */
[----:B------:R-:W-:Y:S05]  /*0dd0*/  @!P0 EXIT ;  /* 0x000000000000894d */ /* 0x000fea0003800000 */
[----:B------:R-:W0:Y:S01]  /*0de0*/  LDC.64 R6, c[0x0][0x398] ;  /* 0x0000e600ff067b82 */ /* 0x000e220000000a00 */
[----:B------:R-:W-:Y:S01]  /*0df0*/  HFMA2 R3, -RZ, RZ, 0, 5.9604644775390625e-08 ;  /* 0x00000001ff037431 */ /* 0x000fe200000001ff */
[----:B------:R-:W-:Y:S04]  /*0e00*/  STG.E desc[UR6][R4.64], R2 ;  /* 0x0000000204007986 */ /* 0x000fe8000c101906 */
[----:B0-----:R-:W-:Y:S01]  /*0e10*/  STG.E desc[UR6][R6.64], R3 ;  /* 0x0000000306007986 */ /* 0x001fe2000c101906 */
[----:B------:R-:W-:Y:S05]  /*0e20*/  EXIT ;  /* 0x000000000000794d */ /* 0x000fea0003800000 */
.L_x_37:
        /* <DEDUP_REMOVED lines=13> */
.L_x_40:


//--------------------- .nv.shared._Z13updateMedoidsPKfPKiPfiii --------------------------
	.section	.nv.shared._Z13updateMedoidsPKfPKiPfiii,"aw",@nobits
	.sectionflags	@""
	.align	4
.nv.shared._Z13updateMedoidsPKfPKiPfiii:
	.zero		1032


//--------------------- .nv.shared.reserved.0     --------------------------
	.section	.nv.shared.reserved.0,"aw",@nobits
	.weak		__nv_reservedSMEM_offset_0_alias
	.size		__nv_reservedSMEM_offset_0_alias, 0, 64
	.other		__nv_reservedSMEM_offset_0_alias,@"STO_CUDA_RESERVED_SHARED STV_DEFAULT"
__nv_reservedSMEM_offset_0_alias:
	.zero		0
	.zero		64


//--------------------- .nv.constant0._Z13updateMedoidsPKfPKiPfiii --------------------------
	.section	.nv.constant0._Z13updateMedoidsPKfPKiPfiii,"a",@progbits
	.sectionflags	@""
	.align	4
.nv.constant0._Z13updateMedoidsPKfPKiPfiii:
	.zero		932


//--------------------- .nv.constant0._Z14assignClustersPKfS0_PiS1_iii --------------------------
	.section	.nv.constant0._Z14assignClustersPKfS0_PiS1_iii,"a",@progbits
	.sectionflags	@""
	.align	4
.nv.constant0._Z14assignClustersPKfS0_PiS1_iii:
	.zero		940


//--------------------- SYMBOLS --------------------------

	.type		.nv.reservedSmem.offset0,@object
	.size		.nv.reservedSmem.offset0,0x4
	.type		.nv.reservedSmem.cap,@object
	.size		.nv.reservedSmem.cap,0x4
